//
// Generated by NVIDIA NVVM Compiler
//
// Compiler Build ID: CL-36424714
// Cuda compilation tools, release 13.0, V13.0.88
// Based on NVVM 20.0.0
//

.version 9.0
.target sm_100
.address_size 64

	// .globl	_Z9runSolverPKi
.extern .func  (.param .b64 func_retval0) malloc
(
	.param .b64 malloc_param_0
)
;
.extern .func free
(
	.param .b64 free_param_0
)
;

.visible .entry _Z9runSolverPKi(
	.param .u64 .ptr .align 1 _Z9runSolverPKi_param_0
)
{
	.local .align 4 .b8 	__local_depot0[432];
	.reg .b64 	%SP;
	.reg .b64 	%SPL;
	.reg .pred 	%p<130>;
	.reg .b16 	%rs<8>;
	.reg .b32 	%r<673>;
	.reg .b64 	%rd<279>;

	mov.u64 	%SPL, __local_depot0;
	ld.param.u64 	%rd23, [_Z9runSolverPKi_param_0];
	cvta.to.global.u64 	%rd1, %rd23;
	add.u64 	%rd2, %SPL, 0;
	add.u64 	%rd3, %SPL, 36;
	add.u64 	%rd4, %SPL, 72;
	add.u64 	%rd278, %SPL, 108;
	mov.b32 	%r581, 0;
	st.local.u32 	[%rd278], %r581;
	st.local.u32 	[%rd278+4], %r581;
	st.local.u32 	[%rd278+8], %r581;
	st.local.u32 	[%rd278+12], %r581;
	st.local.u32 	[%rd278+16], %r581;
	st.local.u32 	[%rd278+20], %r581;
	st.local.u32 	[%rd278+24], %r581;
	st.local.u32 	[%rd278+28], %r581;
	st.local.u32 	[%rd278+32], %r581;
	st.local.u32 	[%rd278+36], %r581;
	st.local.u32 	[%rd278+40], %r581;
	st.local.u32 	[%rd278+44], %r581;
	st.local.u32 	[%rd278+48], %r581;
	st.local.u32 	[%rd278+52], %r581;
	st.local.u32 	[%rd278+56], %r581;
	st.local.u32 	[%rd278+60], %r581;
	st.local.u32 	[%rd278+64], %r581;
	st.local.u32 	[%rd278+68], %r581;
	st.local.u32 	[%rd278+72], %r581;
	st.local.u32 	[%rd278+76], %r581;
	st.local.u32 	[%rd278+80], %r581;
	st.local.u32 	[%rd278+84], %r581;
	st.local.u32 	[%rd278+88], %r581;
	st.local.u32 	[%rd278+92], %r581;
	st.local.u32 	[%rd278+96], %r581;
	st.local.u32 	[%rd278+100], %r581;
	st.local.u32 	[%rd278+104], %r581;
	st.local.u32 	[%rd278+108], %r581;
	st.local.u32 	[%rd278+112], %r581;
	st.local.u32 	[%rd278+116], %r581;
	st.local.u32 	[%rd278+120], %r581;
	st.local.u32 	[%rd278+124], %r581;
	st.local.u32 	[%rd278+128], %r581;
	st.local.u32 	[%rd278+132], %r581;
	st.local.u32 	[%rd278+136], %r581;
	st.local.u32 	[%rd278+140], %r581;
	st.local.u32 	[%rd278+144], %r581;
	st.local.u32 	[%rd278+148], %r581;
	st.local.u32 	[%rd278+152], %r581;
	st.local.u32 	[%rd278+156], %r581;
	st.local.u32 	[%rd278+160], %r581;
	st.local.u32 	[%rd278+164], %r581;
	st.local.u32 	[%rd278+168], %r581;
	st.local.u32 	[%rd278+172], %r581;
	st.local.u32 	[%rd278+176], %r581;
	st.local.u32 	[%rd278+180], %r581;
	st.local.u32 	[%rd278+184], %r581;
	st.local.u32 	[%rd278+188], %r581;
	st.local.u32 	[%rd278+192], %r581;
	st.local.u32 	[%rd278+196], %r581;
	st.local.u32 	[%rd278+200], %r581;
	st.local.u32 	[%rd278+204], %r581;
	st.local.u32 	[%rd278+208], %r581;
	st.local.u32 	[%rd278+212], %r581;
	st.local.u32 	[%rd278+216], %r581;
	st.local.u32 	[%rd278+220], %r581;
	st.local.u32 	[%rd278+224], %r581;
	st.local.u32 	[%rd278+228], %r581;
	st.local.u32 	[%rd278+232], %r581;
	st.local.u32 	[%rd278+236], %r581;
	st.local.u32 	[%rd278+240], %r581;
	st.local.u32 	[%rd278+244], %r581;
	st.local.u32 	[%rd278+248], %r581;
	st.local.u32 	[%rd278+252], %r581;
	st.local.u32 	[%rd278+256], %r581;
	st.local.u32 	[%rd278+260], %r581;
	st.local.u32 	[%rd278+264], %r581;
	st.local.u32 	[%rd278+268], %r581;
	st.local.u32 	[%rd278+272], %r581;
	st.local.u32 	[%rd278+276], %r581;
	st.local.u32 	[%rd278+280], %r581;
	st.local.u32 	[%rd278+284], %r581;
	st.local.u32 	[%rd278+288], %r581;
	st.local.u32 	[%rd278+292], %r581;
	st.local.u32 	[%rd278+296], %r581;
	st.local.u32 	[%rd278+300], %r581;
	st.local.u32 	[%rd278+304], %r581;
	st.local.u32 	[%rd278+308], %r581;
	st.local.u32 	[%rd278+312], %r581;
	st.local.u32 	[%rd278+316], %r581;
	st.local.u32 	[%rd278+320], %r581;
	ld.global.u32 	%r216, [%rd1];
	setp.ne.s32 	%p1, %r216, 0;
	@%p1 bra 	$L__BB0_2;
	mov.b32 	%r218, 0;
	st.local.u32 	[%rd278], %r218;
	mov.b32 	%r581, 1;
$L__BB0_2:
	ld.global.u32 	%r219, [%rd1+4];
	setp.ne.s32 	%p2, %r219, 0;
	@%p2 bra 	$L__BB0_4;
	mul.wide.u32 	%rd28, %r581, 4;
	add.s64 	%rd29, %rd278, %rd28;
	mov.b32 	%r220, 1;
	st.local.u32 	[%rd29], %r220;
	add.s32 	%r581, %r581, 1;
$L__BB0_4:
	ld.global.u32 	%r221, [%rd1+8];
	setp.ne.s32 	%p3, %r221, 0;
	@%p3 bra 	$L__BB0_6;
	mul.wide.u32 	%rd30, %r581, 4;
	add.s64 	%rd31, %rd278, %rd30;
	mov.b32 	%r222, 2;
	st.local.u32 	[%rd31], %r222;
	add.s32 	%r581, %r581, 1;
$L__BB0_6:
	ld.global.u32 	%r223, [%rd1+12];
	setp.ne.s32 	%p4, %r223, 0;
	@%p4 bra 	$L__BB0_8;
	mul.wide.u32 	%rd32, %r581, 4;
	add.s64 	%rd33, %rd278, %rd32;
	mov.b32 	%r224, 3;
	st.local.u32 	[%rd33], %r224;
	add.s32 	%r581, %r581, 1;
$L__BB0_8:
	ld.global.u32 	%r225, [%rd1+16];
	setp.ne.s32 	%p5, %r225, 0;
	@%p5 bra 	$L__BB0_10;
	mul.wide.u32 	%rd34, %r581, 4;
	add.s64 	%rd35, %rd278, %rd34;
	mov.b32 	%r226, 4;
	st.local.u32 	[%rd35], %r226;
	add.s32 	%r581, %r581, 1;
$L__BB0_10:
	ld.global.u32 	%r227, [%rd1+20];
	setp.ne.s32 	%p6, %r227, 0;
	@%p6 bra 	$L__BB0_12;
	mul.wide.u32 	%rd36, %r581, 4;
	add.s64 	%rd37, %rd278, %rd36;
	mov.b32 	%r228, 5;
	st.local.u32 	[%rd37], %r228;
	add.s32 	%r581, %r581, 1;
$L__BB0_12:
	ld.global.u32 	%r229, [%rd1+24];
	setp.ne.s32 	%p7, %r229, 0;
	@%p7 bra 	$L__BB0_14;
	mul.wide.u32 	%rd38, %r581, 4;
	add.s64 	%rd39, %rd278, %rd38;
	mov.b32 	%r230, 6;
	st.local.u32 	[%rd39], %r230;
	add.s32 	%r581, %r581, 1;
$L__BB0_14:
	ld.global.u32 	%r231, [%rd1+28];
	setp.ne.s32 	%p8, %r231, 0;
	@%p8 bra 	$L__BB0_16;
	mul.wide.u32 	%rd40, %r581, 4;
	add.s64 	%rd41, %rd278, %rd40;
	mov.b32 	%r232, 7;
	st.local.u32 	[%rd41], %r232;
	add.s32 	%r581, %r581, 1;
$L__BB0_16:
	ld.global.u32 	%r233, [%rd1+32];
	setp.ne.s32 	%p9, %r233, 0;
	@%p9 bra 	$L__BB0_18;
	mul.wide.u32 	%rd42, %r581, 4;
	add.s64 	%rd43, %rd278, %rd42;
	mov.b32 	%r234, 8;
	st.local.u32 	[%rd43], %r234;
	add.s32 	%r581, %r581, 1;
$L__BB0_18:
	ld.global.u32 	%r235, [%rd1+36];
	setp.ne.s32 	%p10, %r235, 0;
	@%p10 bra 	$L__BB0_20;
	mul.wide.u32 	%rd44, %r581, 4;
	add.s64 	%rd45, %rd278, %rd44;
	mov.b32 	%r236, 9;
	st.local.u32 	[%rd45], %r236;
	add.s32 	%r581, %r581, 1;
$L__BB0_20:
	ld.global.u32 	%r237, [%rd1+40];
	setp.ne.s32 	%p11, %r237, 0;
	@%p11 bra 	$L__BB0_22;
	mul.wide.u32 	%rd46, %r581, 4;
	add.s64 	%rd47, %rd278, %rd46;
	mov.b32 	%r238, 10;
	st.local.u32 	[%rd47], %r238;
	add.s32 	%r581, %r581, 1;
$L__BB0_22:
	ld.global.u32 	%r239, [%rd1+44];
	setp.ne.s32 	%p12, %r239, 0;
	@%p12 bra 	$L__BB0_24;
	mul.wide.u32 	%rd48, %r581, 4;
	add.s64 	%rd49, %rd278, %rd48;
	mov.b32 	%r240, 11;
	st.local.u32 	[%rd49], %r240;
	add.s32 	%r581, %r581, 1;
$L__BB0_24:
	ld.global.u32 	%r241, [%rd1+48];
	setp.ne.s32 	%p13, %r241, 0;
	@%p13 bra 	$L__BB0_26;
	mul.wide.u32 	%rd50, %r581, 4;
	add.s64 	%rd51, %rd278, %rd50;
	mov.b32 	%r242, 12;
	st.local.u32 	[%rd51], %r242;
	add.s32 	%r581, %r581, 1;
$L__BB0_26:
	ld.global.u32 	%r243, [%rd1+52];
	setp.ne.s32 	%p14, %r243, 0;
	@%p14 bra 	$L__BB0_28;
	mul.wide.u32 	%rd52, %r581, 4;
	add.s64 	%rd53, %rd278, %rd52;
	mov.b32 	%r244, 13;
	st.local.u32 	[%rd53], %r244;
	add.s32 	%r581, %r581, 1;
$L__BB0_28:
	ld.global.u32 	%r245, [%rd1+56];
	setp.ne.s32 	%p15, %r245, 0;
	@%p15 bra 	$L__BB0_30;
	mul.wide.u32 	%rd54, %r581, 4;
	add.s64 	%rd55, %rd278, %rd54;
	mov.b32 	%r246, 14;
	st.local.u32 	[%rd55], %r246;
	add.s32 	%r581, %r581, 1;
$L__BB0_30:
	ld.global.u32 	%r247, [%rd1+60];
	setp.ne.s32 	%p16, %r247, 0;
	@%p16 bra 	$L__BB0_32;
	mul.wide.u32 	%rd56, %r581, 4;
	add.s64 	%rd57, %rd278, %rd56;
	mov.b32 	%r248, 15;
	st.local.u32 	[%rd57], %r248;
	add.s32 	%r581, %r581, 1;
$L__BB0_32:
	ld.global.u32 	%r249, [%rd1+64];
	setp.ne.s32 	%p17, %r249, 0;
	@%p17 bra 	$L__BB0_34;
	mul.wide.u32 	%rd58, %r581, 4;
	add.s64 	%rd59, %rd278, %rd58;
	mov.b32 	%r250, 16;
	st.local.u32 	[%rd59], %r250;
	add.s32 	%r581, %r581, 1;
$L__BB0_34:
	ld.global.u32 	%r251, [%rd1+68];
	setp.ne.s32 	%p18, %r251, 0;
	@%p18 bra 	$L__BB0_36;
	mul.wide.u32 	%rd60, %r581, 4;
	add.s64 	%rd61, %rd278, %rd60;
	mov.b32 	%r252, 17;
	st.local.u32 	[%rd61], %r252;
	add.s32 	%r581, %r581, 1;
$L__BB0_36:
	ld.global.u32 	%r253, [%rd1+72];
	setp.ne.s32 	%p19, %r253, 0;
	@%p19 bra 	$L__BB0_38;
	mul.wide.u32 	%rd62, %r581, 4;
	add.s64 	%rd63, %rd278, %rd62;
	mov.b32 	%r254, 18;
	st.local.u32 	[%rd63], %r254;
	add.s32 	%r581, %r581, 1;
$L__BB0_38:
	ld.global.u32 	%r255, [%rd1+76];
	setp.ne.s32 	%p20, %r255, 0;
	@%p20 bra 	$L__BB0_40;
	mul.wide.u32 	%rd64, %r581, 4;
	add.s64 	%rd65, %rd278, %rd64;
	mov.b32 	%r256, 19;
	st.local.u32 	[%rd65], %r256;
	add.s32 	%r581, %r581, 1;
$L__BB0_40:
	ld.global.u32 	%r257, [%rd1+80];
	setp.ne.s32 	%p21, %r257, 0;
	@%p21 bra 	$L__BB0_42;
	mul.wide.u32 	%rd66, %r581, 4;
	add.s64 	%rd67, %rd278, %rd66;
	mov.b32 	%r258, 20;
	st.local.u32 	[%rd67], %r258;
	add.s32 	%r581, %r581, 1;
$L__BB0_42:
	ld.global.u32 	%r259, [%rd1+84];
	setp.ne.s32 	%p22, %r259, 0;
	@%p22 bra 	$L__BB0_44;
	mul.wide.u32 	%rd68, %r581, 4;
	add.s64 	%rd69, %rd278, %rd68;
	mov.b32 	%r260, 21;
	st.local.u32 	[%rd69], %r260;
	add.s32 	%r581, %r581, 1;
$L__BB0_44:
	ld.global.u32 	%r261, [%rd1+88];
	setp.ne.s32 	%p23, %r261, 0;
	@%p23 bra 	$L__BB0_46;
	mul.wide.u32 	%rd70, %r581, 4;
	add.s64 	%rd71, %rd278, %rd70;
	mov.b32 	%r262, 22;
	st.local.u32 	[%rd71], %r262;
	add.s32 	%r581, %r581, 1;
$L__BB0_46:
	ld.global.u32 	%r263, [%rd1+92];
	setp.ne.s32 	%p24, %r263, 0;
	@%p24 bra 	$L__BB0_48;
	mul.wide.u32 	%rd72, %r581, 4;
	add.s64 	%rd73, %rd278, %rd72;
	mov.b32 	%r264, 23;
	st.local.u32 	[%rd73], %r264;
	add.s32 	%r581, %r581, 1;
$L__BB0_48:
	ld.global.u32 	%r265, [%rd1+96];
	setp.ne.s32 	%p25, %r265, 0;
	@%p25 bra 	$L__BB0_50;
	mul.wide.u32 	%rd74, %r581, 4;
	add.s64 	%rd75, %rd278, %rd74;
	mov.b32 	%r266, 24;
	st.local.u32 	[%rd75], %r266;
	add.s32 	%r581, %r581, 1;
$L__BB0_50:
	ld.global.u32 	%r267, [%rd1+100];
	setp.ne.s32 	%p26, %r267, 0;
	@%p26 bra 	$L__BB0_52;
	mul.wide.u32 	%rd76, %r581, 4;
	add.s64 	%rd77, %rd278, %rd76;
	mov.b32 	%r268, 25;
	st.local.u32 	[%rd77], %r268;
	add.s32 	%r581, %r581, 1;
$L__BB0_52:
	ld.global.u32 	%r269, [%rd1+104];
	setp.ne.s32 	%p27, %r269, 0;
	@%p27 bra 	$L__BB0_54;
	mul.wide.u32 	%rd78, %r581, 4;
	add.s64 	%rd79, %rd278, %rd78;
	mov.b32 	%r270, 26;
	st.local.u32 	[%rd79], %r270;
	add.s32 	%r581, %r581, 1;
$L__BB0_54:
	ld.global.u32 	%r271, [%rd1+108];
	setp.ne.s32 	%p28, %r271, 0;
	@%p28 bra 	$L__BB0_56;
	mul.wide.u32 	%rd80, %r581, 4;
	add.s64 	%rd81, %rd278, %rd80;
	mov.b32 	%r272, 27;
	st.local.u32 	[%rd81], %r272;
	add.s32 	%r581, %r581, 1;
$L__BB0_56:
	ld.global.u32 	%r273, [%rd1+112];
	setp.ne.s32 	%p29, %r273, 0;
	@%p29 bra 	$L__BB0_58;
	mul.wide.u32 	%rd82, %r581, 4;
	add.s64 	%rd83, %rd278, %rd82;
	mov.b32 	%r274, 28;
	st.local.u32 	[%rd83], %r274;
	add.s32 	%r581, %r581, 1;
$L__BB0_58:
	ld.global.u32 	%r275, [%rd1+116];
	setp.ne.s32 	%p30, %r275, 0;
	@%p30 bra 	$L__BB0_60;
	mul.wide.u32 	%rd84, %r581, 4;
	add.s64 	%rd85, %rd278, %rd84;
	mov.b32 	%r276, 29;
	st.local.u32 	[%rd85], %r276;
	add.s32 	%r581, %r581, 1;
$L__BB0_60:
	ld.global.u32 	%r277, [%rd1+120];
	setp.ne.s32 	%p31, %r277, 0;
	@%p31 bra 	$L__BB0_62;
	mul.wide.u32 	%rd86, %r581, 4;
	add.s64 	%rd87, %rd278, %rd86;
	mov.b32 	%r278, 30;
	st.local.u32 	[%rd87], %r278;
	add.s32 	%r581, %r581, 1;
$L__BB0_62:
	ld.global.u32 	%r279, [%rd1+124];
	setp.ne.s32 	%p32, %r279, 0;
	@%p32 bra 	$L__BB0_64;
	mul.wide.u32 	%rd88, %r581, 4;
	add.s64 	%rd89, %rd278, %rd88;
	mov.b32 	%r280, 31;
	st.local.u32 	[%rd89], %r280;
	add.s32 	%r581, %r581, 1;
$L__BB0_64:
	ld.global.u32 	%r281, [%rd1+128];
	setp.ne.s32 	%p33, %r281, 0;
	@%p33 bra 	$L__BB0_66;
	mul.wide.u32 	%rd90, %r581, 4;
	add.s64 	%rd91, %rd278, %rd90;
	mov.b32 	%r282, 32;
	st.local.u32 	[%rd91], %r282;
	add.s32 	%r581, %r581, 1;
$L__BB0_66:
	ld.global.u32 	%r283, [%rd1+132];
	setp.ne.s32 	%p34, %r283, 0;
	@%p34 bra 	$L__BB0_68;
	mul.wide.u32 	%rd92, %r581, 4;
	add.s64 	%rd93, %rd278, %rd92;
	mov.b32 	%r284, 33;
	st.local.u32 	[%rd93], %r284;
	add.s32 	%r581, %r581, 1;
$L__BB0_68:
	ld.global.u32 	%r285, [%rd1+136];
	setp.ne.s32 	%p35, %r285, 0;
	@%p35 bra 	$L__BB0_70;
	mul.wide.u32 	%rd94, %r581, 4;
	add.s64 	%rd95, %rd278, %rd94;
	mov.b32 	%r286, 34;
	st.local.u32 	[%rd95], %r286;
	add.s32 	%r581, %r581, 1;
$L__BB0_70:
	ld.global.u32 	%r287, [%rd1+140];
	setp.ne.s32 	%p36, %r287, 0;
	@%p36 bra 	$L__BB0_72;
	mul.wide.u32 	%rd96, %r581, 4;
	add.s64 	%rd97, %rd278, %rd96;
	mov.b32 	%r288, 35;
	st.local.u32 	[%rd97], %r288;
	add.s32 	%r581, %r581, 1;
$L__BB0_72:
	ld.global.u32 	%r289, [%rd1+144];
	setp.ne.s32 	%p37, %r289, 0;
	@%p37 bra 	$L__BB0_74;
	mul.wide.u32 	%rd98, %r581, 4;
	add.s64 	%rd99, %rd278, %rd98;
	mov.b32 	%r290, 36;
	st.local.u32 	[%rd99], %r290;
	add.s32 	%r581, %r581, 1;
$L__BB0_74:
	ld.global.u32 	%r291, [%rd1+148];
	setp.ne.s32 	%p38, %r291, 0;
	@%p38 bra 	$L__BB0_76;
	mul.wide.u32 	%rd100, %r581, 4;
	add.s64 	%rd101, %rd278, %rd100;
	mov.b32 	%r292, 37;
	st.local.u32 	[%rd101], %r292;
	add.s32 	%r581, %r581, 1;
$L__BB0_76:
	ld.global.u32 	%r293, [%rd1+152];
	setp.ne.s32 	%p39, %r293, 0;
	@%p39 bra 	$L__BB0_78;
	mul.wide.u32 	%rd102, %r581, 4;
	add.s64 	%rd103, %rd278, %rd102;
	mov.b32 	%r294, 38;
	st.local.u32 	[%rd103], %r294;
	add.s32 	%r581, %r581, 1;
$L__BB0_78:
	ld.global.u32 	%r295, [%rd1+156];
	setp.ne.s32 	%p40, %r295, 0;
	@%p40 bra 	$L__BB0_80;
	mul.wide.u32 	%rd104, %r581, 4;
	add.s64 	%rd105, %rd278, %rd104;
	mov.b32 	%r296, 39;
	st.local.u32 	[%rd105], %r296;
	add.s32 	%r581, %r581, 1;
$L__BB0_80:
	ld.global.u32 	%r297, [%rd1+160];
	setp.ne.s32 	%p41, %r297, 0;
	@%p41 bra 	$L__BB0_82;
	mul.wide.u32 	%rd106, %r581, 4;
	add.s64 	%rd107, %rd278, %rd106;
	mov.b32 	%r298, 40;
	st.local.u32 	[%rd107], %r298;
	add.s32 	%r581, %r581, 1;
$L__BB0_82:
	ld.global.u32 	%r299, [%rd1+164];
	setp.ne.s32 	%p42, %r299, 0;
	@%p42 bra 	$L__BB0_84;
	mul.wide.u32 	%rd108, %r581, 4;
	add.s64 	%rd109, %rd278, %rd108;
	mov.b32 	%r300, 41;
	st.local.u32 	[%rd109], %r300;
	add.s32 	%r581, %r581, 1;
$L__BB0_84:
	ld.global.u32 	%r301, [%rd1+168];
	setp.ne.s32 	%p43, %r301, 0;
	@%p43 bra 	$L__BB0_86;
	mul.wide.u32 	%rd110, %r581, 4;
	add.s64 	%rd111, %rd278, %rd110;
	mov.b32 	%r302, 42;
	st.local.u32 	[%rd111], %r302;
	add.s32 	%r581, %r581, 1;
$L__BB0_86:
	ld.global.u32 	%r303, [%rd1+172];
	setp.ne.s32 	%p44, %r303, 0;
	@%p44 bra 	$L__BB0_88;
	mul.wide.u32 	%rd112, %r581, 4;
	add.s64 	%rd113, %rd278, %rd112;
	mov.b32 	%r304, 43;
	st.local.u32 	[%rd113], %r304;
	add.s32 	%r581, %r581, 1;
$L__BB0_88:
	ld.global.u32 	%r305, [%rd1+176];
	setp.ne.s32 	%p45, %r305, 0;
	@%p45 bra 	$L__BB0_90;
	mul.wide.u32 	%rd114, %r581, 4;
	add.s64 	%rd115, %rd278, %rd114;
	mov.b32 	%r306, 44;
	st.local.u32 	[%rd115], %r306;
	add.s32 	%r581, %r581, 1;
$L__BB0_90:
	ld.global.u32 	%r307, [%rd1+180];
	setp.ne.s32 	%p46, %r307, 0;
	@%p46 bra 	$L__BB0_92;
	mul.wide.u32 	%rd116, %r581, 4;
	add.s64 	%rd117, %rd278, %rd116;
	mov.b32 	%r308, 45;
	st.local.u32 	[%rd117], %r308;
	add.s32 	%r581, %r581, 1;
$L__BB0_92:
	ld.global.u32 	%r309, [%rd1+184];
	setp.ne.s32 	%p47, %r309, 0;
	@%p47 bra 	$L__BB0_94;
	mul.wide.u32 	%rd118, %r581, 4;
	add.s64 	%rd119, %rd278, %rd118;
	mov.b32 	%r310, 46;
	st.local.u32 	[%rd119], %r310;
	add.s32 	%r581, %r581, 1;
$L__BB0_94:
	ld.global.u32 	%r311, [%rd1+188];
	setp.ne.s32 	%p48, %r311, 0;
	@%p48 bra 	$L__BB0_96;
	mul.wide.u32 	%rd120, %r581, 4;
	add.s64 	%rd121, %rd278, %rd120;
	mov.b32 	%r312, 47;
	st.local.u32 	[%rd121], %r312;
	add.s32 	%r581, %r581, 1;
$L__BB0_96:
	ld.global.u32 	%r313, [%rd1+192];
	setp.ne.s32 	%p49, %r313, 0;
	@%p49 bra 	$L__BB0_98;
	mul.wide.u32 	%rd122, %r581, 4;
	add.s64 	%rd123, %rd278, %rd122;
	mov.b32 	%r314, 48;
	st.local.u32 	[%rd123], %r314;
	add.s32 	%r581, %r581, 1;
$L__BB0_98:
	ld.global.u32 	%r315, [%rd1+196];
	setp.ne.s32 	%p50, %r315, 0;
	@%p50 bra 	$L__BB0_100;
	mul.wide.u32 	%rd124, %r581, 4;
	add.s64 	%rd125, %rd278, %rd124;
	mov.b32 	%r316, 49;
	st.local.u32 	[%rd125], %r316;
	add.s32 	%r581, %r581, 1;
$L__BB0_100:
	ld.global.u32 	%r317, [%rd1+200];
	setp.ne.s32 	%p51, %r317, 0;
	@%p51 bra 	$L__BB0_102;
	mul.wide.u32 	%rd126, %r581, 4;
	add.s64 	%rd127, %rd278, %rd126;
	mov.b32 	%r318, 50;
	st.local.u32 	[%rd127], %r318;
	add.s32 	%r581, %r581, 1;
$L__BB0_102:
	ld.global.u32 	%r319, [%rd1+204];
	setp.ne.s32 	%p52, %r319, 0;
	@%p52 bra 	$L__BB0_104;
	mul.wide.u32 	%rd128, %r581, 4;
	add.s64 	%rd129, %rd278, %rd128;
	mov.b32 	%r320, 51;
	st.local.u32 	[%rd129], %r320;
	add.s32 	%r581, %r581, 1;
$L__BB0_104:
	ld.global.u32 	%r321, [%rd1+208];
	setp.ne.s32 	%p53, %r321, 0;
	@%p53 bra 	$L__BB0_106;
	mul.wide.u32 	%rd130, %r581, 4;
	add.s64 	%rd131, %rd278, %rd130;
	mov.b32 	%r322, 52;
	st.local.u32 	[%rd131], %r322;
	add.s32 	%r581, %r581, 1;
$L__BB0_106:
	ld.global.u32 	%r323, [%rd1+212];
	setp.ne.s32 	%p54, %r323, 0;
	@%p54 bra 	$L__BB0_108;
	mul.wide.u32 	%rd132, %r581, 4;
	add.s64 	%rd133, %rd278, %rd132;
	mov.b32 	%r324, 53;
	st.local.u32 	[%rd133], %r324;
	add.s32 	%r581, %r581, 1;
$L__BB0_108:
	ld.global.u32 	%r325, [%rd1+216];
	setp.ne.s32 	%p55, %r325, 0;
	@%p55 bra 	$L__BB0_110;
	mul.wide.u32 	%rd134, %r581, 4;
	add.s64 	%rd135, %rd278, %rd134;
	mov.b32 	%r326, 54;
	st.local.u32 	[%rd135], %r326;
	add.s32 	%r581, %r581, 1;
$L__BB0_110:
	ld.global.u32 	%r327, [%rd1+220];
	setp.ne.s32 	%p56, %r327, 0;
	@%p56 bra 	$L__BB0_112;
	mul.wide.u32 	%rd136, %r581, 4;
	add.s64 	%rd137, %rd278, %rd136;
	mov.b32 	%r328, 55;
	st.local.u32 	[%rd137], %r328;
	add.s32 	%r581, %r581, 1;
$L__BB0_112:
	ld.global.u32 	%r329, [%rd1+224];
	setp.ne.s32 	%p57, %r329, 0;
	@%p57 bra 	$L__BB0_114;
	mul.wide.u32 	%rd138, %r581, 4;
	add.s64 	%rd139, %rd278, %rd138;
	mov.b32 	%r330, 56;
	st.local.u32 	[%rd139], %r330;
	add.s32 	%r581, %r581, 1;
$L__BB0_114:
	ld.global.u32 	%r331, [%rd1+228];
	setp.ne.s32 	%p58, %r331, 0;
	@%p58 bra 	$L__BB0_116;
	mul.wide.u32 	%rd140, %r581, 4;
	add.s64 	%rd141, %rd278, %rd140;
	mov.b32 	%r332, 57;
	st.local.u32 	[%rd141], %r332;
	add.s32 	%r581, %r581, 1;
$L__BB0_116:
	ld.global.u32 	%r333, [%rd1+232];
	setp.ne.s32 	%p59, %r333, 0;
	@%p59 bra 	$L__BB0_118;
	mul.wide.u32 	%rd142, %r581, 4;
	add.s64 	%rd143, %rd278, %rd142;
	mov.b32 	%r334, 58;
	st.local.u32 	[%rd143], %r334;
	add.s32 	%r581, %r581, 1;
$L__BB0_118:
	ld.global.u32 	%r335, [%rd1+236];
	setp.ne.s32 	%p60, %r335, 0;
	@%p60 bra 	$L__BB0_120;
	mul.wide.u32 	%rd144, %r581, 4;
	add.s64 	%rd145, %rd278, %rd144;
	mov.b32 	%r336, 59;
	st.local.u32 	[%rd145], %r336;
	add.s32 	%r581, %r581, 1;
$L__BB0_120:
	ld.global.u32 	%r337, [%rd1+240];
	setp.ne.s32 	%p61, %r337, 0;
	@%p61 bra 	$L__BB0_122;
	mul.wide.u32 	%rd146, %r581, 4;
	add.s64 	%rd147, %rd278, %rd146;
	mov.b32 	%r338, 60;
	st.local.u32 	[%rd147], %r338;
	add.s32 	%r581, %r581, 1;
$L__BB0_122:
	ld.global.u32 	%r339, [%rd1+244];
	setp.ne.s32 	%p62, %r339, 0;
	@%p62 bra 	$L__BB0_124;
	mul.wide.u32 	%rd148, %r581, 4;
	add.s64 	%rd149, %rd278, %rd148;
	mov.b32 	%r340, 61;
	st.local.u32 	[%rd149], %r340;
	add.s32 	%r581, %r581, 1;
$L__BB0_124:
	ld.global.u32 	%r341, [%rd1+248];
	setp.ne.s32 	%p63, %r341, 0;
	@%p63 bra 	$L__BB0_126;
	mul.wide.u32 	%rd150, %r581, 4;
	add.s64 	%rd151, %rd278, %rd150;
	mov.b32 	%r342, 62;
	st.local.u32 	[%rd151], %r342;
	add.s32 	%r581, %r581, 1;
$L__BB0_126:
	ld.global.u32 	%r343, [%rd1+252];
	setp.ne.s32 	%p64, %r343, 0;
	@%p64 bra 	$L__BB0_128;
	mul.wide.u32 	%rd152, %r581, 4;
	add.s64 	%rd153, %rd278, %rd152;
	mov.b32 	%r344, 63;
	st.local.u32 	[%rd153], %r344;
	add.s32 	%r581, %r581, 1;
$L__BB0_128:
	ld.global.u32 	%r345, [%rd1+256];
	setp.ne.s32 	%p65, %r345, 0;
	@%p65 bra 	$L__BB0_130;
	mul.wide.u32 	%rd154, %r581, 4;
	add.s64 	%rd155, %rd278, %rd154;
	mov.b32 	%r346, 64;
	st.local.u32 	[%rd155], %r346;
	add.s32 	%r581, %r581, 1;
$L__BB0_130:
	ld.global.u32 	%r347, [%rd1+260];
	setp.ne.s32 	%p66, %r347, 0;
	@%p66 bra 	$L__BB0_132;
	mul.wide.u32 	%rd156, %r581, 4;
	add.s64 	%rd157, %rd278, %rd156;
	mov.b32 	%r348, 65;
	st.local.u32 	[%rd157], %r348;
	add.s32 	%r581, %r581, 1;
$L__BB0_132:
	ld.global.u32 	%r349, [%rd1+264];
	setp.ne.s32 	%p67, %r349, 0;
	@%p67 bra 	$L__BB0_134;
	mul.wide.u32 	%rd158, %r581, 4;
	add.s64 	%rd159, %rd278, %rd158;
	mov.b32 	%r350, 66;
	st.local.u32 	[%rd159], %r350;
	add.s32 	%r581, %r581, 1;
$L__BB0_134:
	ld.global.u32 	%r351, [%rd1+268];
	setp.ne.s32 	%p68, %r351, 0;
	@%p68 bra 	$L__BB0_136;
	mul.wide.u32 	%rd160, %r581, 4;
	add.s64 	%rd161, %rd278, %rd160;
	mov.b32 	%r352, 67;
	st.local.u32 	[%rd161], %r352;
	add.s32 	%r581, %r581, 1;
$L__BB0_136:
	ld.global.u32 	%r353, [%rd1+272];
	setp.ne.s32 	%p69, %r353, 0;
	@%p69 bra 	$L__BB0_138;
	mul.wide.u32 	%rd162, %r581, 4;
	add.s64 	%rd163, %rd278, %rd162;
	mov.b32 	%r354, 68;
	st.local.u32 	[%rd163], %r354;
	add.s32 	%r581, %r581, 1;
$L__BB0_138:
	ld.global.u32 	%r355, [%rd1+276];
	setp.ne.s32 	%p70, %r355, 0;
	@%p70 bra 	$L__BB0_140;
	mul.wide.u32 	%rd164, %r581, 4;
	add.s64 	%rd165, %rd278, %rd164;
	mov.b32 	%r356, 69;
	st.local.u32 	[%rd165], %r356;
	add.s32 	%r581, %r581, 1;
$L__BB0_140:
	ld.global.u32 	%r357, [%rd1+280];
	setp.ne.s32 	%p71, %r357, 0;
	@%p71 bra 	$L__BB0_142;
	mul.wide.u32 	%rd166, %r581, 4;
	add.s64 	%rd167, %rd278, %rd166;
	mov.b32 	%r358, 70;
	st.local.u32 	[%rd167], %r358;
	add.s32 	%r581, %r581, 1;
$L__BB0_142:
	ld.global.u32 	%r359, [%rd1+284];
	setp.ne.s32 	%p72, %r359, 0;
	@%p72 bra 	$L__BB0_144;
	mul.wide.u32 	%rd168, %r581, 4;
	add.s64 	%rd169, %rd278, %rd168;
	mov.b32 	%r360, 71;
	st.local.u32 	[%rd169], %r360;
	add.s32 	%r581, %r581, 1;
$L__BB0_144:
	ld.global.u32 	%r361, [%rd1+288];
	setp.ne.s32 	%p73, %r361, 0;
	@%p73 bra 	$L__BB0_146;
	mul.wide.u32 	%rd170, %r581, 4;
	add.s64 	%rd171, %rd278, %rd170;
	mov.b32 	%r362, 72;
	st.local.u32 	[%rd171], %r362;
	add.s32 	%r581, %r581, 1;
$L__BB0_146:
	ld.global.u32 	%r363, [%rd1+292];
	setp.ne.s32 	%p74, %r363, 0;
	@%p74 bra 	$L__BB0_148;
	mul.wide.u32 	%rd172, %r581, 4;
	add.s64 	%rd173, %rd278, %rd172;
	mov.b32 	%r364, 73;
	st.local.u32 	[%rd173], %r364;
	add.s32 	%r581, %r581, 1;
$L__BB0_148:
	ld.global.u32 	%r365, [%rd1+296];
	setp.ne.s32 	%p75, %r365, 0;
	@%p75 bra 	$L__BB0_150;
	mul.wide.u32 	%rd174, %r581, 4;
	add.s64 	%rd175, %rd278, %rd174;
	mov.b32 	%r366, 74;
	st.local.u32 	[%rd175], %r366;
	add.s32 	%r581, %r581, 1;
$L__BB0_150:
	ld.global.u32 	%r367, [%rd1+300];
	setp.ne.s32 	%p76, %r367, 0;
	@%p76 bra 	$L__BB0_152;
	mul.wide.u32 	%rd176, %r581, 4;
	add.s64 	%rd177, %rd278, %rd176;
	mov.b32 	%r368, 75;
	st.local.u32 	[%rd177], %r368;
	add.s32 	%r581, %r581, 1;
$L__BB0_152:
	ld.global.u32 	%r369, [%rd1+304];
	setp.ne.s32 	%p77, %r369, 0;
	@%p77 bra 	$L__BB0_154;
	mul.wide.u32 	%rd178, %r581, 4;
	add.s64 	%rd179, %rd278, %rd178;
	mov.b32 	%r370, 76;
	st.local.u32 	[%rd179], %r370;
	add.s32 	%r581, %r581, 1;
$L__BB0_154:
	ld.global.u32 	%r371, [%rd1+308];
	setp.ne.s32 	%p78, %r371, 0;
	@%p78 bra 	$L__BB0_156;
	mul.wide.u32 	%rd180, %r581, 4;
	add.s64 	%rd181, %rd278, %rd180;
	mov.b32 	%r372, 77;
	st.local.u32 	[%rd181], %r372;
	add.s32 	%r581, %r581, 1;
$L__BB0_156:
	ld.global.u32 	%r373, [%rd1+312];
	setp.ne.s32 	%p79, %r373, 0;
	@%p79 bra 	$L__BB0_158;
	mul.wide.u32 	%rd182, %r581, 4;
	add.s64 	%rd183, %rd278, %rd182;
	mov.b32 	%r374, 78;
	st.local.u32 	[%rd183], %r374;
	add.s32 	%r581, %r581, 1;
$L__BB0_158:
	ld.global.u32 	%r375, [%rd1+316];
	setp.ne.s32 	%p80, %r375, 0;
	@%p80 bra 	$L__BB0_160;
	mul.wide.u32 	%rd184, %r581, 4;
	add.s64 	%rd185, %rd278, %rd184;
	mov.b32 	%r376, 79;
	st.local.u32 	[%rd185], %r376;
	add.s32 	%r581, %r581, 1;
$L__BB0_160:
	ld.global.u32 	%r377, [%rd1+320];
	setp.ne.s32 	%p81, %r377, 0;
	@%p81 bra 	$L__BB0_162;
	mul.wide.u32 	%rd186, %r581, 4;
	add.s64 	%rd187, %rd278, %rd186;
	mov.b32 	%r378, 80;
	st.local.u32 	[%rd187], %r378;
	add.s32 	%r581, %r581, 1;
$L__BB0_162:
	cvt.u64.u32 	%rd6, %r581;
	mul.wide.u32 	%rd188, %r581, 40;
	{ // callseq 0, 0
	.param .b64 param0;
	st.param.b64 	[param0], %rd188;
	.param .b64 retval0;
	call.uni (retval0), 
	malloc, 
	(
	param0
	);
	ld.param.b64 	%rd189, [retval0];
	} // callseq 0
	st.u64 	[%rd189+-8], %rd6;
	setp.eq.s32 	%p82, %r581, 0;
	@%p82 bra 	$L__BB0_174;
	cvt.u32.u64 	%r379, %rd6;
	setp.lt.u32 	%p83, %r379, 8;
	mov.b64 	%rd276, 0;
	@%p83 bra 	$L__BB0_166;
	and.b64  	%rd276, %rd6, 2147483640;
	add.s64 	%rd273, %rd189, 160;
	mov.u64 	%rd274, %rd276;
$L__BB0_165:
	.pragma "nounroll";
	mov.b32 	%r380, -1;
	st.u32 	[%rd273+-160], %r380;
	mov.b32 	%r381, 0;
	st.u32 	[%rd273+-156], %r381;
	st.u32 	[%rd273+-152], %r381;
	st.u32 	[%rd273+-148], %r381;
	st.u32 	[%rd273+-144], %r381;
	st.u32 	[%rd273+-140], %r381;
	st.u32 	[%rd273+-136], %r381;
	st.u32 	[%rd273+-132], %r381;
	st.u32 	[%rd273+-128], %r381;
	st.u32 	[%rd273+-124], %r381;
	st.u32 	[%rd273+-120], %r380;
	st.u32 	[%rd273+-116], %r381;
	st.u32 	[%rd273+-112], %r381;
	st.u32 	[%rd273+-108], %r381;
	st.u32 	[%rd273+-104], %r381;
	st.u32 	[%rd273+-100], %r381;
	st.u32 	[%rd273+-96], %r381;
	st.u32 	[%rd273+-92], %r381;
	st.u32 	[%rd273+-88], %r381;
	st.u32 	[%rd273+-84], %r381;
	st.u32 	[%rd273+-80], %r380;
	st.u32 	[%rd273+-76], %r381;
	st.u32 	[%rd273+-72], %r381;
	st.u32 	[%rd273+-68], %r381;
	st.u32 	[%rd273+-64], %r381;
	st.u32 	[%rd273+-60], %r381;
	st.u32 	[%rd273+-56], %r381;
	st.u32 	[%rd273+-52], %r381;
	st.u32 	[%rd273+-48], %r381;
	st.u32 	[%rd273+-44], %r381;
	st.u32 	[%rd273+-40], %r380;
	st.u32 	[%rd273+-36], %r381;
	st.u32 	[%rd273+-32], %r381;
	st.u32 	[%rd273+-28], %r381;
	st.u32 	[%rd273+-24], %r381;
	st.u32 	[%rd273+-20], %r381;
	st.u32 	[%rd273+-16], %r381;
	st.u32 	[%rd273+-12], %r381;
	st.u32 	[%rd273+-8], %r381;
	st.u32 	[%rd273+-4], %r381;
	st.u32 	[%rd273], %r380;
	st.u32 	[%rd273+4], %r381;
	st.u32 	[%rd273+8], %r381;
	st.u32 	[%rd273+12], %r381;
	st.u32 	[%rd273+16], %r381;
	st.u32 	[%rd273+20], %r381;
	st.u32 	[%rd273+24], %r381;
	st.u32 	[%rd273+28], %r381;
	st.u32 	[%rd273+32], %r381;
	st.u32 	[%rd273+36], %r381;
	st.u32 	[%rd273+40], %r380;
	st.u32 	[%rd273+44], %r381;
	st.u32 	[%rd273+48], %r381;
	st.u32 	[%rd273+52], %r381;
	st.u32 	[%rd273+56], %r381;
	st.u32 	[%rd273+60], %r381;
	st.u32 	[%rd273+64], %r381;
	st.u32 	[%rd273+68], %r381;
	st.u32 	[%rd273+72], %r381;
	st.u32 	[%rd273+76], %r381;
	st.u32 	[%rd273+80], %r380;
	st.u32 	[%rd273+84], %r381;
	st.u32 	[%rd273+88], %r381;
	st.u32 	[%rd273+92], %r381;
	st.u32 	[%rd273+96], %r381;
	st.u32 	[%rd273+100], %r381;
	st.u32 	[%rd273+104], %r381;
	st.u32 	[%rd273+108], %r381;
	st.u32 	[%rd273+112], %r381;
	st.u32 	[%rd273+116], %r381;
	st.u32 	[%rd273+120], %r380;
	st.u32 	[%rd273+124], %r381;
	st.u32 	[%rd273+128], %r381;
	st.u32 	[%rd273+132], %r381;
	st.u32 	[%rd273+136], %r381;
	st.u32 	[%rd273+140], %r381;
	st.u32 	[%rd273+144], %r381;
	st.u32 	[%rd273+148], %r381;
	st.u32 	[%rd273+152], %r381;
	st.u32 	[%rd273+156], %r381;
	add.s64 	%rd274, %rd274, -8;
	add.s64 	%rd273, %rd273, 320;
	setp.ne.s64 	%p84, %rd274, 0;
	@%p84 bra 	$L__BB0_165;
$L__BB0_166:
	and.b32  	%r383, %r379, 7;
	setp.eq.s32 	%p85, %r383, 0;
	@%p85 bra 	$L__BB0_174;
	and.b64  	%rd191, %rd6, 7;
	add.s64 	%rd192, %rd191, -1;
	setp.lt.u64 	%p86, %rd192, 3;
	@%p86 bra 	$L__BB0_169;
	mad.lo.s64 	%rd193, %rd276, 40, %rd189;
	mov.b32 	%r384, -1;
	st.u32 	[%rd193], %r384;
	mov.b32 	%r385, 0;
	st.u32 	[%rd193+4], %r385;
	st.u32 	[%rd193+8], %r385;
	st.u32 	[%rd193+12], %r385;
	st.u32 	[%rd193+16], %r385;
	st.u32 	[%rd193+20], %r385;
	st.u32 	[%rd193+24], %r385;
	st.u32 	[%rd193+28], %r385;
	st.u32 	[%rd193+32], %r385;
	st.u32 	[%rd193+36], %r385;
	st.u32 	[%rd193+40], %r384;
	st.u32 	[%rd193+44], %r385;
	st.u32 	[%rd193+48], %r385;
	st.u32 	[%rd193+52], %r385;
	st.u32 	[%rd193+56], %r385;
	st.u32 	[%rd193+60], %r385;
	st.u32 	[%rd193+64], %r385;
	st.u32 	[%rd193+68], %r385;
	st.u32 	[%rd193+72], %r385;
	st.u32 	[%rd193+76], %r385;
	st.u32 	[%rd193+80], %r384;
	st.u32 	[%rd193+84], %r385;
	st.u32 	[%rd193+88], %r385;
	st.u32 	[%rd193+92], %r385;
	st.u32 	[%rd193+96], %r385;
	st.u32 	[%rd193+100], %r385;
	st.u32 	[%rd193+104], %r385;
	st.u32 	[%rd193+108], %r385;
	st.u32 	[%rd193+112], %r385;
	st.u32 	[%rd193+116], %r385;
	st.u32 	[%rd193+120], %r384;
	st.u32 	[%rd193+124], %r385;
	st.u32 	[%rd193+128], %r385;
	st.u32 	[%rd193+132], %r385;
	st.u32 	[%rd193+136], %r385;
	st.u32 	[%rd193+140], %r385;
	st.u32 	[%rd193+144], %r385;
	st.u32 	[%rd193+148], %r385;
	st.u32 	[%rd193+152], %r385;
	st.u32 	[%rd193+156], %r385;
	add.s64 	%rd276, %rd276, 4;
$L__BB0_169:
	and.b32  	%r386, %r379, 3;
	setp.eq.s32 	%p87, %r386, 0;
	@%p87 bra 	$L__BB0_174;
	setp.eq.s32 	%p88, %r386, 1;
	@%p88 bra 	$L__BB0_172;
	mad.lo.s64 	%rd194, %rd276, 40, %rd189;
	mov.b32 	%r388, -1;
	st.u32 	[%rd194], %r388;
	mov.b32 	%r389, 0;
	st.u32 	[%rd194+4], %r389;
	st.u32 	[%rd194+8], %r389;
	st.u32 	[%rd194+12], %r389;
	st.u32 	[%rd194+16], %r389;
	st.u32 	[%rd194+20], %r389;
	st.u32 	[%rd194+24], %r389;
	st.u32 	[%rd194+28], %r389;
	st.u32 	[%rd194+32], %r389;
	st.u32 	[%rd194+36], %r389;
	st.u32 	[%rd194+40], %r388;
	st.u32 	[%rd194+44], %r389;
	st.u32 	[%rd194+48], %r389;
	st.u32 	[%rd194+52], %r389;
	st.u32 	[%rd194+56], %r389;
	st.u32 	[%rd194+60], %r389;
	st.u32 	[%rd194+64], %r389;
	st.u32 	[%rd194+68], %r389;
	st.u32 	[%rd194+72], %r389;
	st.u32 	[%rd194+76], %r389;
	add.s64 	%rd276, %rd276, 2;
$L__BB0_172:
	and.b64  	%rd195, %rd6, 1;
	setp.eq.b64 	%p89, %rd195, 1;
	not.pred 	%p90, %p89;
	@%p90 bra 	$L__BB0_174;
	mad.lo.s64 	%rd196, %rd276, 40, %rd189;
	mov.b32 	%r390, -1;
	st.u32 	[%rd196], %r390;
	mov.b32 	%r391, 0;
	st.u32 	[%rd196+4], %r391;
	st.u32 	[%rd196+8], %r391;
	st.u32 	[%rd196+12], %r391;
	st.u32 	[%rd196+16], %r391;
	st.u32 	[%rd196+20], %r391;
	st.u32 	[%rd196+24], %r391;
	st.u32 	[%rd196+28], %r391;
	st.u32 	[%rd196+32], %r391;
	st.u32 	[%rd196+36], %r391;
$L__BB0_174:
	cvt.u32.u64 	%r392, %rd6;
	setp.eq.s32 	%p91, %r392, 0;
	mov.b32 	%r393, 0;
	st.local.u32 	[%rd2], %r393;
	st.local.u32 	[%rd2+4], %r393;
	st.local.u32 	[%rd2+8], %r393;
	st.local.u32 	[%rd2+12], %r393;
	st.local.u32 	[%rd2+16], %r393;
	st.local.u32 	[%rd2+20], %r393;
	st.local.u32 	[%rd2+24], %r393;
	st.local.u32 	[%rd2+28], %r393;
	st.local.u32 	[%rd2+32], %r393;
	st.local.u32 	[%rd3], %r393;
	st.local.u32 	[%rd3+4], %r393;
	st.local.u32 	[%rd3+8], %r393;
	st.local.u32 	[%rd3+12], %r393;
	st.local.u32 	[%rd3+16], %r393;
	st.local.u32 	[%rd3+20], %r393;
	st.local.u32 	[%rd3+24], %r393;
	st.local.u32 	[%rd3+28], %r393;
	st.local.u32 	[%rd3+32], %r393;
	st.local.u32 	[%rd4], %r393;
	st.local.u32 	[%rd4+4], %r393;
	st.local.u32 	[%rd4+8], %r393;
	st.local.u32 	[%rd4+12], %r393;
	st.local.u32 	[%rd4+16], %r393;
	st.local.u32 	[%rd4+20], %r393;
	st.local.u32 	[%rd4+24], %r393;
	st.local.u32 	[%rd4+28], %r393;
	st.local.u32 	[%rd4+32], %r393;
	@%p91 bra 	$L__BB0_233;
	neg.s32 	%r661, %r392;
	mov.b32 	%r662, 0;
	mov.u32 	%r663, %r662;
	mov.u32 	%r664, %r662;
	mov.u32 	%r665, %r662;
	mov.u32 	%r666, %r662;
	mov.u32 	%r667, %r662;
	mov.u32 	%r668, %r662;
	mov.u32 	%r669, %r662;
	mov.u32 	%r670, %r662;
	mov.u32 	%r672, %r662;
$L__BB0_176:
	ld.local.u32 	%r396, [%rd278];
	mul.hi.s32 	%r397, %r396, 954437177;
	shr.u32 	%r398, %r397, 31;
	shr.s32 	%r399, %r397, 1;
	add.s32 	%r400, %r399, %r398;
	mul.lo.s32 	%r401, %r400, 9;
	sub.s32 	%r175, %r396, %r401;
	mul.wide.s32 	%rd197, %r401, 4;
	add.s64 	%rd20, %rd1, %rd197;
	ld.global.u32 	%r176, [%rd20];
	setp.lt.s32 	%p92, %r176, 1;
	@%p92 bra 	$L__BB0_178;
	add.s32 	%r402, %r176, -1;
	mul.wide.u32 	%rd198, %r402, 4;
	add.s64 	%rd199, %rd2, %rd198;
	ld.local.u32 	%r403, [%rd199];
	add.s32 	%r404, %r403, 1;
	st.local.u32 	[%rd199], %r404;
$L__BB0_178:
	ld.global.u32 	%r177, [%rd20+4];
	setp.lt.s32 	%p93, %r177, 1;
	@%p93 bra 	$L__BB0_180;
	add.s32 	%r405, %r177, -1;
	mul.wide.u32 	%rd200, %r405, 4;
	add.s64 	%rd201, %rd2, %rd200;
	ld.local.u32 	%r406, [%rd201];
	add.s32 	%r407, %r406, 1;
	st.local.u32 	[%rd201], %r407;
$L__BB0_180:
	ld.global.u32 	%r178, [%rd20+8];
	setp.lt.s32 	%p94, %r178, 1;
	@%p94 bra 	$L__BB0_182;
	add.s32 	%r408, %r178, -1;
	mul.wide.u32 	%rd202, %r408, 4;
	add.s64 	%rd203, %rd2, %rd202;
	ld.local.u32 	%r409, [%rd203];
	add.s32 	%r410, %r409, 1;
	st.local.u32 	[%rd203], %r410;
$L__BB0_182:
	ld.global.u32 	%r179, [%rd20+12];
	setp.lt.s32 	%p95, %r179, 1;
	@%p95 bra 	$L__BB0_184;
	add.s32 	%r411, %r179, -1;
	mul.wide.u32 	%rd204, %r411, 4;
	add.s64 	%rd205, %rd2, %rd204;
	ld.local.u32 	%r412, [%rd205];
	add.s32 	%r413, %r412, 1;
	st.local.u32 	[%rd205], %r413;
$L__BB0_184:
	ld.global.u32 	%r180, [%rd20+16];
	setp.lt.s32 	%p96, %r180, 1;
	@%p96 bra 	$L__BB0_186;
	add.s32 	%r414, %r180, -1;
	mul.wide.u32 	%rd206, %r414, 4;
	add.s64 	%rd207, %rd2, %rd206;
	ld.local.u32 	%r415, [%rd207];
	add.s32 	%r416, %r415, 1;
	st.local.u32 	[%rd207], %r416;
$L__BB0_186:
	ld.global.u32 	%r181, [%rd20+20];
	setp.lt.s32 	%p97, %r181, 1;
	@%p97 bra 	$L__BB0_188;
	add.s32 	%r417, %r181, -1;
	mul.wide.u32 	%rd208, %r417, 4;
	add.s64 	%rd209, %rd2, %rd208;
	ld.local.u32 	%r418, [%rd209];
	add.s32 	%r419, %r418, 1;
	st.local.u32 	[%rd209], %r419;
$L__BB0_188:
	ld.global.u32 	%r182, [%rd20+24];
	setp.lt.s32 	%p98, %r182, 1;
	@%p98 bra 	$L__BB0_190;
	add.s32 	%r420, %r182, -1;
	mul.wide.u32 	%rd210, %r420, 4;
	add.s64 	%rd211, %rd2, %rd210;
	ld.local.u32 	%r421, [%rd211];
	add.s32 	%r422, %r421, 1;
	st.local.u32 	[%rd211], %r422;
$L__BB0_190:
	ld.global.u32 	%r183, [%rd20+28];
	setp.lt.s32 	%p99, %r183, 1;
	@%p99 bra 	$L__BB0_192;
	add.s32 	%r423, %r183, -1;
	mul.wide.u32 	%rd212, %r423, 4;
	add.s64 	%rd213, %rd2, %rd212;
	ld.local.u32 	%r424, [%rd213];
	add.s32 	%r425, %r424, 1;
	st.local.u32 	[%rd213], %r425;
$L__BB0_192:
	ld.global.u32 	%r184, [%rd20+32];
	setp.lt.s32 	%p100, %r184, 1;
	@%p100 bra 	$L__BB0_194;
	add.s32 	%r426, %r184, -1;
	mul.wide.u32 	%rd214, %r426, 4;
	add.s64 	%rd215, %rd2, %rd214;
	ld.local.u32 	%r427, [%rd215];
	add.s32 	%r428, %r427, 1;
	st.local.u32 	[%rd215], %r428;
$L__BB0_194:
	mul.wide.s32 	%rd216, %r175, 4;
	add.s64 	%rd217, %rd1, %rd216;
	ld.global.u32 	%r185, [%rd217];
	setp.lt.s32 	%p101, %r185, 1;
	@%p101 bra 	$L__BB0_196;
	add.s32 	%r429, %r185, -1;
	mul.wide.u32 	%rd218, %r429, 4;
	add.s64 	%rd219, %rd3, %rd218;
	ld.local.u32 	%r430, [%rd219];
	add.s32 	%r431, %r430, 1;
	st.local.u32 	[%rd219], %r431;
$L__BB0_196:
	add.s32 	%r432, %r175, 9;
	mul.wide.u32 	%rd220, %r432, 4;
	add.s64 	%rd221, %rd1, %rd220;
	ld.global.u32 	%r186, [%rd221];
	setp.lt.s32 	%p102, %r186, 1;
	@%p102 bra 	$L__BB0_198;
	add.s32 	%r433, %r186, -1;
	mul.wide.u32 	%rd222, %r433, 4;
	add.s64 	%rd223, %rd3, %rd222;
	ld.local.u32 	%r434, [%rd223];
	add.s32 	%r435, %r434, 1;
	st.local.u32 	[%rd223], %r435;
$L__BB0_198:
	add.s32 	%r436, %r175, 18;
	mul.wide.u32 	%rd224, %r436, 4;
	add.s64 	%rd225, %rd1, %rd224;
	ld.global.u32 	%r187, [%rd225];
	setp.lt.s32 	%p103, %r187, 1;
	@%p103 bra 	$L__BB0_200;
	add.s32 	%r437, %r187, -1;
	mul.wide.u32 	%rd226, %r437, 4;
	add.s64 	%rd227, %rd3, %rd226;
	ld.local.u32 	%r438, [%rd227];
	add.s32 	%r439, %r438, 1;
	st.local.u32 	[%rd227], %r439;
$L__BB0_200:
	add.s32 	%r440, %r175, 27;
	mul.wide.u32 	%rd228, %r440, 4;
	add.s64 	%rd229, %rd1, %rd228;
	ld.global.u32 	%r188, [%rd229];
	setp.lt.s32 	%p104, %r188, 1;
	@%p104 bra 	$L__BB0_202;
	add.s32 	%r441, %r188, -1;
	mul.wide.u32 	%rd230, %r441, 4;
	add.s64 	%rd231, %rd3, %rd230;
	ld.local.u32 	%r442, [%rd231];
	add.s32 	%r443, %r442, 1;
	st.local.u32 	[%rd231], %r443;
$L__BB0_202:
	add.s32 	%r444, %r175, 36;
	mul.wide.u32 	%rd232, %r444, 4;
	add.s64 	%rd233, %rd1, %rd232;
	ld.global.u32 	%r189, [%rd233];
	setp.lt.s32 	%p105, %r189, 1;
	@%p105 bra 	$L__BB0_204;
	add.s32 	%r445, %r189, -1;
	mul.wide.u32 	%rd234, %r445, 4;
	add.s64 	%rd235, %rd3, %rd234;
	ld.local.u32 	%r446, [%rd235];
	add.s32 	%r447, %r446, 1;
	st.local.u32 	[%rd235], %r447;
$L__BB0_204:
	add.s32 	%r448, %r175, 45;
	mul.wide.u32 	%rd236, %r448, 4;
	add.s64 	%rd237, %rd1, %rd236;
	ld.global.u32 	%r190, [%rd237];
	setp.lt.s32 	%p106, %r190, 1;
	@%p106 bra 	$L__BB0_206;
	add.s32 	%r449, %r190, -1;
	mul.wide.u32 	%rd238, %r449, 4;
	add.s64 	%rd239, %rd3, %rd238;
	ld.local.u32 	%r450, [%rd239];
	add.s32 	%r451, %r450, 1;
	st.local.u32 	[%rd239], %r451;
$L__BB0_206:
	add.s32 	%r452, %r175, 54;
	mul.wide.u32 	%rd240, %r452, 4;
	add.s64 	%rd241, %rd1, %rd240;
	ld.global.u32 	%r191, [%rd241];
	setp.lt.s32 	%p107, %r191, 1;
	@%p107 bra 	$L__BB0_208;
	add.s32 	%r453, %r191, -1;
	mul.wide.u32 	%rd242, %r453, 4;
	add.s64 	%rd243, %rd3, %rd242;
	ld.local.u32 	%r454, [%rd243];
	add.s32 	%r455, %r454, 1;
	st.local.u32 	[%rd243], %r455;
$L__BB0_208:
	add.s32 	%r456, %r175, 63;
	mul.wide.u32 	%rd244, %r456, 4;
	add.s64 	%rd245, %rd1, %rd244;
	ld.global.u32 	%r192, [%rd245];
	setp.lt.s32 	%p108, %r192, 1;
	@%p108 bra 	$L__BB0_210;
	add.s32 	%r457, %r192, -1;
	mul.wide.u32 	%rd246, %r457, 4;
	add.s64 	%rd247, %rd3, %rd246;
	ld.local.u32 	%r458, [%rd247];
	add.s32 	%r459, %r458, 1;
	st.local.u32 	[%rd247], %r459;
$L__BB0_210:
	add.s32 	%r460, %r175, 72;
	mul.wide.u32 	%rd248, %r460, 4;
	add.s64 	%rd249, %rd1, %rd248;
	ld.global.u32 	%r193, [%rd249];
	setp.lt.s32 	%p109, %r193, 1;
	@%p109 bra 	$L__BB0_212;
	add.s32 	%r461, %r193, -1;
	mul.wide.u32 	%rd250, %r461, 4;
	add.s64 	%rd251, %rd3, %rd250;
	ld.local.u32 	%r462, [%rd251];
	add.s32 	%r463, %r462, 1;
	st.local.u32 	[%rd251], %r463;
$L__BB0_212:
	mul.hi.s32 	%r464, %r396, 1272582903;
	shr.u32 	%r465, %r464, 31;
	shr.s32 	%r466, %r464, 3;
	add.s32 	%r467, %r466, %r465;
	cvt.u16.u32 	%rs1, %r175;
	mul.lo.s16 	%rs2, %rs1, 86;
	shr.u16 	%rs3, %rs2, 15;
	shr.u16 	%rs4, %rs2, 8;
	add.s16 	%rs5, %rs4, %rs3;
	mul.lo.s16 	%rs6, %rs5, 3;
	sub.s16 	%rs7, %rs6, %rs1;
	cvt.u32.u16 	%r468, %rs7;
	cvt.s32.s8 	%r469, %r468;
	mad.lo.s32 	%r470, %r467, 27, %r175;
	add.s32 	%r471, %r470, %r469;
	mul.wide.s32 	%rd252, %r471, 4;
	add.s64 	%rd21, %rd1, %rd252;
	ld.global.u32 	%r194, [%rd21];
	setp.lt.s32 	%p110, %r194, 1;
	@%p110 bra 	$L__BB0_214;
	add.s32 	%r472, %r194, -1;
	mul.wide.u32 	%rd253, %r472, 4;
	add.s64 	%rd254, %rd4, %rd253;
	ld.local.u32 	%r473, [%rd254];
	add.s32 	%r474, %r473, 1;
	st.local.u32 	[%rd254], %r474;
$L__BB0_214:
	ld.global.u32 	%r195, [%rd21+4];
	setp.lt.s32 	%p111, %r195, 1;
	@%p111 bra 	$L__BB0_216;
	add.s32 	%r475, %r195, -1;
	mul.wide.u32 	%rd255, %r475, 4;
	add.s64 	%rd256, %rd4, %rd255;
	ld.local.u32 	%r476, [%rd256];
	add.s32 	%r477, %r476, 1;
	st.local.u32 	[%rd256], %r477;
$L__BB0_216:
	ld.global.u32 	%r196, [%rd21+8];
	setp.lt.s32 	%p112, %r196, 1;
	@%p112 bra 	$L__BB0_218;
	add.s32 	%r478, %r196, -1;
	mul.wide.u32 	%rd257, %r478, 4;
	add.s64 	%rd258, %rd4, %rd257;
	ld.local.u32 	%r479, [%rd258];
	add.s32 	%r480, %r479, 1;
	st.local.u32 	[%rd258], %r480;
$L__BB0_218:
	ld.global.u32 	%r197, [%rd21+36];
	setp.lt.s32 	%p113, %r197, 1;
	@%p113 bra 	$L__BB0_220;
	add.s32 	%r481, %r197, -1;
	mul.wide.u32 	%rd259, %r481, 4;
	add.s64 	%rd260, %rd4, %rd259;
	ld.local.u32 	%r482, [%rd260];
	add.s32 	%r483, %r482, 1;
	st.local.u32 	[%rd260], %r483;
$L__BB0_220:
	ld.global.u32 	%r198, [%rd21+40];
	setp.lt.s32 	%p114, %r198, 1;
	@%p114 bra 	$L__BB0_222;
	add.s32 	%r484, %r198, -1;
	mul.wide.u32 	%rd261, %r484, 4;
	add.s64 	%rd262, %rd4, %rd261;
	ld.local.u32 	%r485, [%rd262];
	add.s32 	%r486, %r485, 1;
	st.local.u32 	[%rd262], %r486;
$L__BB0_222:
	ld.global.u32 	%r199, [%rd21+44];
	setp.lt.s32 	%p115, %r199, 1;
	@%p115 bra 	$L__BB0_224;
	add.s32 	%r487, %r199, -1;
	mul.wide.u32 	%rd263, %r487, 4;
	add.s64 	%rd264, %rd4, %rd263;
	ld.local.u32 	%r488, [%rd264];
	add.s32 	%r489, %r488, 1;
	st.local.u32 	[%rd264], %r489;
$L__BB0_224:
	ld.global.u32 	%r200, [%rd21+72];
	setp.lt.s32 	%p116, %r200, 1;
	@%p116 bra 	$L__BB0_226;
	add.s32 	%r490, %r200, -1;
	mul.wide.u32 	%rd265, %r490, 4;
	add.s64 	%rd266, %rd4, %rd265;
	ld.local.u32 	%r491, [%rd266];
	add.s32 	%r492, %r491, 1;
	st.local.u32 	[%rd266], %r492;
$L__BB0_226:
	ld.global.u32 	%r201, [%rd21+76];
	setp.lt.s32 	%p117, %r201, 1;
	@%p117 bra 	$L__BB0_228;
	add.s32 	%r493, %r201, -1;
	mul.wide.u32 	%rd267, %r493, 4;
	add.s64 	%rd268, %rd4, %rd267;
	ld.local.u32 	%r494, [%rd268];
	add.s32 	%r495, %r494, 1;
	st.local.u32 	[%rd268], %r495;
$L__BB0_228:
	ld.global.u32 	%r202, [%rd21+80];
	setp.lt.s32 	%p118, %r202, 1;
	@%p118 bra 	$L__BB0_230;
	add.s32 	%r496, %r202, -1;
	mul.wide.u32 	%rd269, %r496, 4;
	add.s64 	%rd270, %rd4, %rd269;
	ld.local.u32 	%r497, [%rd270];
	add.s32 	%r498, %r497, 1;
	st.local.u32 	[%rd270], %r498;
$L__BB0_230:
	ld.local.u32 	%r499, [%rd4];
	ld.local.u32 	%r500, [%rd3];
	or.b32  	%r502, %r499, %r500;
	ld.local.u32 	%r503, [%rd2];
	or.b32  	%r505, %r502, %r503;
	setp.eq.s32 	%p119, %r505, 0;
	selp.b32 	%r670, 1, %r670, %p119;
	selp.u32 	%r506, 1, 0, %p119;
	ld.local.u32 	%r507, [%rd4+4];
	ld.local.u32 	%r508, [%rd3+4];
	or.b32  	%r510, %r507, %r508;
	ld.local.u32 	%r511, [%rd2+4];
	or.b32  	%r513, %r510, %r511;
	setp.eq.s32 	%p120, %r513, 0;
	selp.b32 	%r514, 2, 1, %p119;
	selp.b32 	%r669, 1, %r669, %p120;
	selp.b32 	%r515, %r514, %r506, %p120;
	ld.local.u32 	%r516, [%rd4+8];
	ld.local.u32 	%r517, [%rd3+8];
	or.b32  	%r519, %r516, %r517;
	ld.local.u32 	%r520, [%rd2+8];
	or.b32  	%r522, %r519, %r520;
	setp.eq.s32 	%p121, %r522, 0;
	selp.b32 	%r668, 1, %r668, %p121;
	selp.u32 	%r523, 1, 0, %p121;
	add.s32 	%r524, %r515, %r523;
	ld.local.u32 	%r525, [%rd4+12];
	ld.local.u32 	%r526, [%rd3+12];
	or.b32  	%r528, %r525, %r526;
	ld.local.u32 	%r529, [%rd2+12];
	or.b32  	%r531, %r528, %r529;
	setp.eq.s32 	%p122, %r531, 0;
	selp.b32 	%r667, 1, %r667, %p122;
	selp.u32 	%r532, 1, 0, %p122;
	add.s32 	%r533, %r524, %r532;
	ld.local.u32 	%r534, [%rd4+16];
	ld.local.u32 	%r535, [%rd3+16];
	or.b32  	%r537, %r534, %r535;
	ld.local.u32 	%r538, [%rd2+16];
	or.b32  	%r540, %r537, %r538;
	setp.eq.s32 	%p123, %r540, 0;
	selp.b32 	%r666, 1, %r666, %p123;
	selp.u32 	%r541, 1, 0, %p123;
	add.s32 	%r542, %r533, %r541;
	ld.local.u32 	%r543, [%rd4+20];
	ld.local.u32 	%r544, [%rd3+20];
	or.b32  	%r546, %r543, %r544;
	ld.local.u32 	%r547, [%rd2+20];
	or.b32  	%r549, %r546, %r547;
	setp.eq.s32 	%p124, %r549, 0;
	selp.b32 	%r665, 1, %r665, %p124;
	selp.u32 	%r550, 1, 0, %p124;
	add.s32 	%r551, %r542, %r550;
	ld.local.u32 	%r552, [%rd4+24];
	ld.local.u32 	%r553, [%rd3+24];
	or.b32  	%r555, %r552, %r553;
	ld.local.u32 	%r556, [%rd2+24];
	or.b32  	%r558, %r555, %r556;
	setp.eq.s32 	%p125, %r558, 0;
	selp.b32 	%r664, 1, %r664, %p125;
	selp.u32 	%r559, 1, 0, %p125;
	add.s32 	%r560, %r551, %r559;
	ld.local.u32 	%r561, [%rd4+28];
	ld.local.u32 	%r562, [%rd3+28];
	or.b32  	%r564, %r561, %r562;
	ld.local.u32 	%r565, [%rd2+28];
	or.b32  	%r567, %r564, %r565;
	setp.eq.s32 	%p126, %r567, 0;
	selp.b32 	%r663, 1, %r663, %p126;
	selp.u32 	%r568, 1, 0, %p126;
	add.s32 	%r569, %r560, %r568;
	ld.local.u32 	%r570, [%rd4+32];
	ld.local.u32 	%r571, [%rd3+32];
	or.b32  	%r573, %r570, %r571;
	ld.local.u32 	%r574, [%rd2+32];
	or.b32  	%r576, %r573, %r574;
	setp.eq.s32 	%p127, %r576, 0;
	selp.b32 	%r662, 1, %r662, %p127;
	selp.u32 	%r577, 1, 0, %p127;
	or.b32  	%r578, %r569, %r577;
	setp.eq.s32 	%p128, %r578, 0;
	@%p128 bra 	$L__BB0_232;
	mul.wide.s32 	%rd271, %r672, 40;
	add.s64 	%rd272, %rd189, %rd271;
	st.u32 	[%rd272+4], %r670;
	st.u32 	[%rd272+8], %r669;
	st.u32 	[%rd272+12], %r668;
	st.u32 	[%rd272+16], %r667;
	st.u32 	[%rd272+20], %r666;
	st.u32 	[%rd272+24], %r665;
	st.u32 	[%rd272+28], %r664;
	st.u32 	[%rd272+32], %r663;
	st.u32 	[%rd272+36], %r662;
	st.u32 	[%rd272], %r396;
	add.s32 	%r672, %r672, 1;
$L__BB0_232:
	mov.b32 	%r579, 0;
	st.local.u32 	[%rd2], %r579;
	st.local.u32 	[%rd3], %r579;
	st.local.u32 	[%rd4], %r579;
	st.local.u32 	[%rd2+4], %r579;
	st.local.u32 	[%rd3+4], %r579;
	st.local.u32 	[%rd4+4], %r579;
	st.local.u32 	[%rd2+8], %r579;
	st.local.u32 	[%rd3+8], %r579;
	st.local.u32 	[%rd4+8], %r579;
	st.local.u32 	[%rd2+12], %r579;
	st.local.u32 	[%rd3+12], %r579;
	st.local.u32 	[%rd4+12], %r579;
	st.local.u32 	[%rd2+16], %r579;
	st.local.u32 	[%rd3+16], %r579;
	st.local.u32 	[%rd4+16], %r579;
	st.local.u32 	[%rd2+20], %r579;
	st.local.u32 	[%rd3+20], %r579;
	st.local.u32 	[%rd4+20], %r579;
	st.local.u32 	[%rd2+24], %r579;
	st.local.u32 	[%rd3+24], %r579;
	st.local.u32 	[%rd4+24], %r579;
	st.local.u32 	[%rd2+28], %r579;
	st.local.u32 	[%rd3+28], %r579;
	st.local.u32 	[%rd4+28], %r579;
	st.local.u32 	[%rd2+32], %r579;
	st.local.u32 	[%rd3+32], %r579;
	st.local.u32 	[%rd4+32], %r579;
	add.s32 	%r661, %r661, 1;
	setp.ne.s32 	%p129, %r661, 0;
	add.s64 	%rd278, %rd278, 4;
	@%p129 bra 	$L__BB0_176;
$L__BB0_233:
	{ // callseq 1, 0
	.param .b64 param0;
	st.param.b64 	[param0], %rd189;
	call.uni 
	free, 
	(
	param0
	);
	} // callseq 1
	ret;

}
	// .globl	_Z9fillEmptyPKiS0_P8appeared
.visible .entry _Z9fillEmptyPKiS0_P8appeared(
	.param .u64 .ptr .align 1 _Z9fillEmptyPKiS0_P8appeared_param_0,
	.param .u64 .ptr .align 1 _Z9fillEmptyPKiS0_P8appeared_param_1,
	.param .u64 .ptr .align 1 _Z9fillEmptyPKiS0_P8appeared_param_2
)
{
	.reg .pred 	%p<28>;
	.reg .b16 	%rs<8>;
	.reg .b32 	%r<136>;
	.reg .b64 	%rd<92>;

	ld.param.u64 	%rd7, [_Z9fillEmptyPKiS0_P8appeared_param_0];
	ld.param.u64 	%rd8, [_Z9fillEmptyPKiS0_P8appeared_param_1];
	ld.param.u64 	%rd9, [_Z9fillEmptyPKiS0_P8appeared_param_2];
	cvta.to.global.u64 	%rd10, %rd7;
	cvta.to.global.u64 	%rd11, %rd9;
	cvta.to.global.u64 	%rd12, %rd8;
	mov.u32 	%r30, %tid.x;
	mul.lo.s32 	%r31, %r30, 81;
	mul.wide.u32 	%rd13, %r31, 4;
	add.s64 	%rd1, %rd10, %rd13;
	mul.wide.u32 	%rd14, %r30, 4;
	add.s64 	%rd15, %rd12, %rd14;
	ld.global.u32 	%r32, [%rd15];
	mul.wide.u32 	%rd16, %r30, 112;
	add.s64 	%rd17, %rd11, %rd16;
	st.global.u32 	[%rd17], %r32;
	add.s64 	%rd2, %rd17, 4;
	add.s64 	%rd3, %rd17, 40;
	add.s64 	%rd4, %rd17, 76;
	mov.b32 	%r33, 0;
	st.global.u32 	[%rd17+4], %r33;
	st.global.u32 	[%rd17+40], %r33;
	st.global.u32 	[%rd17+76], %r33;
	st.global.u32 	[%rd17+8], %r33;
	st.global.u32 	[%rd17+44], %r33;
	st.global.u32 	[%rd17+80], %r33;
	st.global.u32 	[%rd17+12], %r33;
	st.global.u32 	[%rd17+48], %r33;
	st.global.u32 	[%rd17+84], %r33;
	st.global.u32 	[%rd17+16], %r33;
	st.global.u32 	[%rd17+52], %r33;
	st.global.u32 	[%rd17+88], %r33;
	st.global.u32 	[%rd17+20], %r33;
	st.global.u32 	[%rd17+56], %r33;
	st.global.u32 	[%rd17+92], %r33;
	st.global.u32 	[%rd17+24], %r33;
	st.global.u32 	[%rd17+60], %r33;
	st.global.u32 	[%rd17+96], %r33;
	st.global.u32 	[%rd17+28], %r33;
	st.global.u32 	[%rd17+64], %r33;
	st.global.u32 	[%rd17+100], %r33;
	st.global.u32 	[%rd17+32], %r33;
	st.global.u32 	[%rd17+68], %r33;
	st.global.u32 	[%rd17+104], %r33;
	st.global.u32 	[%rd17+36], %r33;
	st.global.u32 	[%rd17+72], %r33;
	st.global.u32 	[%rd17+108], %r33;
	mul.hi.s32 	%r34, %r32, 954437177;
	shr.u32 	%r35, %r34, 31;
	shr.s32 	%r36, %r34, 1;
	add.s32 	%r37, %r36, %r35;
	mul.lo.s32 	%r38, %r37, 9;
	sub.s32 	%r2, %r32, %r38;
	mul.wide.s32 	%rd18, %r38, 4;
	add.s64 	%rd5, %rd1, %rd18;
	ld.global.u32 	%r3, [%rd5];
	setp.lt.s32 	%p1, %r3, 1;
	@%p1 bra 	$L__BB1_2;
	add.s32 	%r39, %r3, -1;
	mul.wide.u32 	%rd19, %r39, 4;
	add.s64 	%rd20, %rd2, %rd19;
	ld.global.u32 	%r40, [%rd20];
	add.s32 	%r41, %r40, 1;
	st.global.u32 	[%rd20], %r41;
$L__BB1_2:
	ld.global.u32 	%r4, [%rd5+4];
	setp.lt.s32 	%p2, %r4, 1;
	@%p2 bra 	$L__BB1_4;
	add.s32 	%r42, %r4, -1;
	mul.wide.u32 	%rd21, %r42, 4;
	add.s64 	%rd22, %rd2, %rd21;
	ld.global.u32 	%r43, [%rd22];
	add.s32 	%r44, %r43, 1;
	st.global.u32 	[%rd22], %r44;
$L__BB1_4:
	ld.global.u32 	%r5, [%rd5+8];
	setp.lt.s32 	%p3, %r5, 1;
	@%p3 bra 	$L__BB1_6;
	add.s32 	%r45, %r5, -1;
	mul.wide.u32 	%rd23, %r45, 4;
	add.s64 	%rd24, %rd2, %rd23;
	ld.global.u32 	%r46, [%rd24];
	add.s32 	%r47, %r46, 1;
	st.global.u32 	[%rd24], %r47;
$L__BB1_6:
	ld.global.u32 	%r6, [%rd5+12];
	setp.lt.s32 	%p4, %r6, 1;
	@%p4 bra 	$L__BB1_8;
	add.s32 	%r48, %r6, -1;
	mul.wide.u32 	%rd25, %r48, 4;
	add.s64 	%rd26, %rd2, %rd25;
	ld.global.u32 	%r49, [%rd26];
	add.s32 	%r50, %r49, 1;
	st.global.u32 	[%rd26], %r50;
$L__BB1_8:
	ld.global.u32 	%r7, [%rd5+16];
	setp.lt.s32 	%p5, %r7, 1;
	@%p5 bra 	$L__BB1_10;
	add.s32 	%r51, %r7, -1;
	mul.wide.u32 	%rd27, %r51, 4;
	add.s64 	%rd28, %rd2, %rd27;
	ld.global.u32 	%r52, [%rd28];
	add.s32 	%r53, %r52, 1;
	st.global.u32 	[%rd28], %r53;
$L__BB1_10:
	ld.global.u32 	%r8, [%rd5+20];
	setp.lt.s32 	%p6, %r8, 1;
	@%p6 bra 	$L__BB1_12;
	add.s32 	%r54, %r8, -1;
	mul.wide.u32 	%rd29, %r54, 4;
	add.s64 	%rd30, %rd2, %rd29;
	ld.global.u32 	%r55, [%rd30];
	add.s32 	%r56, %r55, 1;
	st.global.u32 	[%rd30], %r56;
$L__BB1_12:
	ld.global.u32 	%r9, [%rd5+24];
	setp.lt.s32 	%p7, %r9, 1;
	@%p7 bra 	$L__BB1_14;
	add.s32 	%r57, %r9, -1;
	mul.wide.u32 	%rd31, %r57, 4;
	add.s64 	%rd32, %rd2, %rd31;
	ld.global.u32 	%r58, [%rd32];
	add.s32 	%r59, %r58, 1;
	st.global.u32 	[%rd32], %r59;
$L__BB1_14:
	ld.global.u32 	%r10, [%rd5+28];
	setp.lt.s32 	%p8, %r10, 1;
	@%p8 bra 	$L__BB1_16;
	add.s32 	%r60, %r10, -1;
	mul.wide.u32 	%rd33, %r60, 4;
	add.s64 	%rd34, %rd2, %rd33;
	ld.global.u32 	%r61, [%rd34];
	add.s32 	%r62, %r61, 1;
	st.global.u32 	[%rd34], %r62;
$L__BB1_16:
	ld.global.u32 	%r11, [%rd5+32];
	setp.lt.s32 	%p9, %r11, 1;
	@%p9 bra 	$L__BB1_18;
	add.s32 	%r63, %r11, -1;
	mul.wide.u32 	%rd35, %r63, 4;
	add.s64 	%rd36, %rd2, %rd35;
	ld.global.u32 	%r64, [%rd36];
	add.s32 	%r65, %r64, 1;
	st.global.u32 	[%rd36], %r65;
$L__BB1_18:
	mul.wide.s32 	%rd37, %r2, 4;
	add.s64 	%rd38, %rd1, %rd37;
	ld.global.u32 	%r12, [%rd38];
	setp.lt.s32 	%p10, %r12, 1;
	@%p10 bra 	$L__BB1_20;
	add.s32 	%r66, %r12, -1;
	mul.wide.u32 	%rd39, %r66, 4;
	add.s64 	%rd40, %rd3, %rd39;
	ld.global.u32 	%r67, [%rd40];
	add.s32 	%r68, %r67, 1;
	st.global.u32 	[%rd40], %r68;
$L__BB1_20:
	add.s32 	%r69, %r2, 9;
	mul.wide.u32 	%rd41, %r69, 4;
	add.s64 	%rd42, %rd1, %rd41;
	ld.global.u32 	%r13, [%rd42];
	setp.lt.s32 	%p11, %r13, 1;
	@%p11 bra 	$L__BB1_22;
	add.s32 	%r70, %r13, -1;
	mul.wide.u32 	%rd43, %r70, 4;
	add.s64 	%rd44, %rd3, %rd43;
	ld.global.u32 	%r71, [%rd44];
	add.s32 	%r72, %r71, 1;
	st.global.u32 	[%rd44], %r72;
$L__BB1_22:
	add.s32 	%r73, %r2, 18;
	mul.wide.u32 	%rd45, %r73, 4;
	add.s64 	%rd46, %rd1, %rd45;
	ld.global.u32 	%r14, [%rd46];
	setp.lt.s32 	%p12, %r14, 1;
	@%p12 bra 	$L__BB1_24;
	add.s32 	%r74, %r14, -1;
	mul.wide.u32 	%rd47, %r74, 4;
	add.s64 	%rd48, %rd3, %rd47;
	ld.global.u32 	%r75, [%rd48];
	add.s32 	%r76, %r75, 1;
	st.global.u32 	[%rd48], %r76;
$L__BB1_24:
	add.s32 	%r77, %r2, 27;
	mul.wide.u32 	%rd49, %r77, 4;
	add.s64 	%rd50, %rd1, %rd49;
	ld.global.u32 	%r15, [%rd50];
	setp.lt.s32 	%p13, %r15, 1;
	@%p13 bra 	$L__BB1_26;
	add.s32 	%r78, %r15, -1;
	mul.wide.u32 	%rd51, %r78, 4;
	add.s64 	%rd52, %rd3, %rd51;
	ld.global.u32 	%r79, [%rd52];
	add.s32 	%r80, %r79, 1;
	st.global.u32 	[%rd52], %r80;
$L__BB1_26:
	add.s32 	%r81, %r2, 36;
	mul.wide.u32 	%rd53, %r81, 4;
	add.s64 	%rd54, %rd1, %rd53;
	ld.global.u32 	%r16, [%rd54];
	setp.lt.s32 	%p14, %r16, 1;
	@%p14 bra 	$L__BB1_28;
	add.s32 	%r82, %r16, -1;
	mul.wide.u32 	%rd55, %r82, 4;
	add.s64 	%rd56, %rd3, %rd55;
	ld.global.u32 	%r83, [%rd56];
	add.s32 	%r84, %r83, 1;
	st.global.u32 	[%rd56], %r84;
$L__BB1_28:
	add.s32 	%r85, %r2, 45;
	mul.wide.u32 	%rd57, %r85, 4;
	add.s64 	%rd58, %rd1, %rd57;
	ld.global.u32 	%r17, [%rd58];
	setp.lt.s32 	%p15, %r17, 1;
	@%p15 bra 	$L__BB1_30;
	add.s32 	%r86, %r17, -1;
	mul.wide.u32 	%rd59, %r86, 4;
	add.s64 	%rd60, %rd3, %rd59;
	ld.global.u32 	%r87, [%rd60];
	add.s32 	%r88, %r87, 1;
	st.global.u32 	[%rd60], %r88;
$L__BB1_30:
	add.s32 	%r89, %r2, 54;
	mul.wide.u32 	%rd61, %r89, 4;
	add.s64 	%rd62, %rd1, %rd61;
	ld.global.u32 	%r18, [%rd62];
	setp.lt.s32 	%p16, %r18, 1;
	@%p16 bra 	$L__BB1_32;
	add.s32 	%r90, %r18, -1;
	mul.wide.u32 	%rd63, %r90, 4;
	add.s64 	%rd64, %rd3, %rd63;
	ld.global.u32 	%r91, [%rd64];
	add.s32 	%r92, %r91, 1;
	st.global.u32 	[%rd64], %r92;
$L__BB1_32:
	add.s32 	%r93, %r2, 63;
	mul.wide.u32 	%rd65, %r93, 4;
	add.s64 	%rd66, %rd1, %rd65;
	ld.global.u32 	%r19, [%rd66];
	setp.lt.s32 	%p17, %r19, 1;
	@%p17 bra 	$L__BB1_34;
	add.s32 	%r94, %r19, -1;
	mul.wide.u32 	%rd67, %r94, 4;
	add.s64 	%rd68, %rd3, %rd67;
	ld.global.u32 	%r95, [%rd68];
	add.s32 	%r96, %r95, 1;
	st.global.u32 	[%rd68], %r96;
$L__BB1_34:
	add.s32 	%r97, %r2, 72;
	mul.wide.u32 	%rd69, %r97, 4;
	add.s64 	%rd70, %rd1, %rd69;
	ld.global.u32 	%r20, [%rd70];
	setp.lt.s32 	%p18, %r20, 1;
	@%p18 bra 	$L__BB1_36;
	add.s32 	%r98, %r20, -1;
	mul.wide.u32 	%rd71, %r98, 4;
	add.s64 	%rd72, %rd3, %rd71;
	ld.global.u32 	%r99, [%rd72];
	add.s32 	%r100, %r99, 1;
	st.global.u32 	[%rd72], %r100;
$L__BB1_36:
	mul.hi.s32 	%r101, %r32, 1272582903;
	shr.u32 	%r102, %r101, 31;
	shr.s32 	%r103, %r101, 3;
	add.s32 	%r104, %r103, %r102;
	cvt.u16.u32 	%rs1, %r2;
	mul.lo.s16 	%rs2, %rs1, 86;
	shr.u16 	%rs3, %rs2, 15;
	shr.u16 	%rs4, %rs2, 8;
	add.s16 	%rs5, %rs4, %rs3;
	mul.lo.s16 	%rs6, %rs5, 3;
	sub.s16 	%rs7, %rs6, %rs1;
	cvt.u32.u16 	%r105, %rs7;
	cvt.s32.s8 	%r106, %r105;
	mad.lo.s32 	%r107, %r104, 27, %r2;
	add.s32 	%r108, %r107, %r106;
	mul.wide.s32 	%rd73, %r108, 4;
	add.s64 	%rd6, %rd1, %rd73;
	ld.global.u32 	%r21, [%rd6];
	setp.lt.s32 	%p19, %r21, 1;
	@%p19 bra 	$L__BB1_38;
	add.s32 	%r109, %r21, -1;
	mul.wide.u32 	%rd74, %r109, 4;
	add.s64 	%rd75, %rd4, %rd74;
	ld.global.u32 	%r110, [%rd75];
	add.s32 	%r111, %r110, 1;
	st.global.u32 	[%rd75], %r111;
$L__BB1_38:
	ld.global.u32 	%r22, [%rd6+4];
	setp.lt.s32 	%p20, %r22, 1;
	@%p20 bra 	$L__BB1_40;
	add.s32 	%r112, %r22, -1;
	mul.wide.u32 	%rd76, %r112, 4;
	add.s64 	%rd77, %rd4, %rd76;
	ld.global.u32 	%r113, [%rd77];
	add.s32 	%r114, %r113, 1;
	st.global.u32 	[%rd77], %r114;
$L__BB1_40:
	ld.global.u32 	%r23, [%rd6+8];
	setp.lt.s32 	%p21, %r23, 1;
	@%p21 bra 	$L__BB1_42;
	add.s32 	%r115, %r23, -1;
	mul.wide.u32 	%rd78, %r115, 4;
	add.s64 	%rd79, %rd4, %rd78;
	ld.global.u32 	%r116, [%rd79];
	add.s32 	%r117, %r116, 1;
	st.global.u32 	[%rd79], %r117;
$L__BB1_42:
	ld.global.u32 	%r24, [%rd6+36];
	setp.lt.s32 	%p22, %r24, 1;
	@%p22 bra 	$L__BB1_44;
	add.s32 	%r118, %r24, -1;
	mul.wide.u32 	%rd80, %r118, 4;
	add.s64 	%rd81, %rd4, %rd80;
	ld.global.u32 	%r119, [%rd81];
	add.s32 	%r120, %r119, 1;
	st.global.u32 	[%rd81], %r120;
$L__BB1_44:
	ld.global.u32 	%r25, [%rd6+40];
	setp.lt.s32 	%p23, %r25, 1;
	@%p23 bra 	$L__BB1_46;
	add.s32 	%r121, %r25, -1;
	mul.wide.u32 	%rd82, %r121, 4;
	add.s64 	%rd83, %rd4, %rd82;
	ld.global.u32 	%r122, [%rd83];
	add.s32 	%r123, %r122, 1;
	st.global.u32 	[%rd83], %r123;
$L__BB1_46:
	ld.global.u32 	%r26, [%rd6+44];
	setp.lt.s32 	%p24, %r26, 1;
	@%p24 bra 	$L__BB1_48;
	add.s32 	%r124, %r26, -1;
	mul.wide.u32 	%rd84, %r124, 4;
	add.s64 	%rd85, %rd4, %rd84;
	ld.global.u32 	%r125, [%rd85];
	add.s32 	%r126, %r125, 1;
	st.global.u32 	[%rd85], %r126;
$L__BB1_48:
	ld.global.u32 	%r27, [%rd6+72];
	setp.lt.s32 	%p25, %r27, 1;
	@%p25 bra 	$L__BB1_50;
	add.s32 	%r127, %r27, -1;
	mul.wide.u32 	%rd86, %r127, 4;
	add.s64 	%rd87, %rd4, %rd86;
	ld.global.u32 	%r128, [%rd87];
	add.s32 	%r129, %r128, 1;
	st.global.u32 	[%rd87], %r129;
$L__BB1_50:
	ld.global.u32 	%r28, [%rd6+76];
	setp.lt.s32 	%p26, %r28, 1;
	@%p26 bra 	$L__BB1_52;
	add.s32 	%r130, %r28, -1;
	mul.wide.u32 	%rd88, %r130, 4;
	add.s64 	%rd89, %rd4, %rd88;
	ld.global.u32 	%r131, [%rd89];
	add.s32 	%r132, %r131, 1;
	st.global.u32 	[%rd89], %r132;
$L__BB1_52:
	ld.global.u32 	%r29, [%rd6+80];
	setp.lt.s32 	%p27, %r29, 1;
	@%p27 bra 	$L__BB1_54;
	add.s32 	%r133, %r29, -1;
	mul.wide.u32 	%rd90, %r133, 4;
	add.s64 	%rd91, %rd4, %rd90;
	ld.global.u32 	%r134, [%rd91];
	add.s32 	%r135, %r134, 1;
	st.global.u32 	[%rd91], %r135;
$L__BB1_54:
	ret;

}


// ===== COMPILED SASS (sm_100) =====

	.target	sm_100

	.elftype	@"ET_EXEC"


//--------------------- .note.nv.tkinfo           --------------------------
	.section	.note.nv.tkinfo,"",@"SHT_NOTE"
	.sectionflags	@"SHF_NOTE_NV_TKINFO"
	.tkinfo
        /*0018*/ 	.word	0x00000002
        /*0030*/ 	.string	""
        /*0030*/ 	.string	"ptxas"
        /*0030*/ 	.string	"Cuda compilation tools, release 13.0, V13.0.88"
        /*0030*/ 	.string	"Build cuda_13.0.r13.0/compiler.36424714_0"
        /*0030*/ 	.string	"-arch sm_100 -m 64 "



//--------------------- .note.nv.cuinfo           --------------------------
	.section	.note.nv.cuinfo,"",@"SHT_NOTE"
	.sectionflags	@"SHF_NOTE_NV_CUINFO"
        /*0018*/ 	.short	0x0002
        /*001a*/ 	.short	0x0064
        /*001c*/ 	.short	0x0082
	.zero		2


//--------------------- .nv.info                  --------------------------
	.section	.nv.info,"",@"SHT_CUDA_INFO"
	.align	4


	//----- nvinfo : EIATTR_REGCOUNT
	.align		4
        /*0000*/ 	.byte	0x04, 0x2f
        /*0002*/ 	.short	(.L_1 - .L_0)
	.align		4
.L_0:
        /*0004*/ 	.word	index@(_Z9runSolverPKi)
        /*0008*/ 	.word	0x00000020


	//----- nvinfo : EIATTR_FRAME_SIZE
	.align		4
.L_1:
        /*000c*/ 	.byte	0x04, 0x11
        /*000e*/ 	.short	(.L_3 - .L_2)
	.align		4
.L_2:
        /*0010*/ 	.word	index@(_Z9runSolverPKi)
        /*0014*/ 	.word	0x000001b0


	//----- nvinfo : EIATTR_REGCOUNT
	.align		4
.L_3:
        /*0018*/ 	.byte	0x04, 0x2f
        /*001a*/ 	.short	(.L_5 - .L_4)
	.align		4
.L_4:
        /*001c*/ 	.word	index@(_Z9fillEmptyPKiS0_P8appeared)
        /*0020*/ 	.word	0x0000001a


	//----- nvinfo : EIATTR_FRAME_SIZE
	.align		4
.L_5:
        /*0024*/ 	.byte	0x04, 0x11
        /*0026*/ 	.short	(.L_7 - .L_6)
	.align		4
.L_6:
        /*0028*/ 	.word	index@(_Z9fillEmptyPKiS0_P8appeared)
        /*002c*/ 	.word	0x00000000


	//----- nvinfo : EIATTR_MIN_STACK_SIZE
	.align		4
.L_7:
        /*0030*/ 	.byte	0x04, 0x12
        /*0032*/ 	.short	(.L_9 - .L_8)
	.align		4
.L_8:
        /*0034*/ 	.word	index@(_Z9fillEmptyPKiS0_P8appeared)
        /*0038*/ 	.word	0x00000000


	//----- nvinfo : EIATTR_MIN_STACK_SIZE
	.align		4
.L_9:
        /*003c*/ 	.byte	0x04, 0x12
        /*003e*/ 	.short	(.L_11 - .L_10)
	.align		4
.L_10:
        /*0040*/ 	.word	index@(_Z9runSolverPKi)
        /*0044*/ 	.word	0x000001b0
.L_11:


//--------------------- .nv.compat                --------------------------
	.section	.nv.compat,"",@"SHT_CUDA_COMPAT_INFO"
	.align	4
        /*0000*/ 	.byte	0x02, 0x09, 0x00, 0x00, 0x02, 0x02, 0x01, 0x00, 0x02, 0x05, 0x05, 0x00, 0x03, 0x07, 0x01, 0x01
        /*0010*/ 	.byte	0x02, 0x03, 0x00, 0x00, 0x02, 0x06, 0x01, 0x00, 0x04, 0x0b, 0x08, 0x00, 0x09, 0x00, 0x00, 0x00
        /*0020*/ 	.byte	0x00, 0x00, 0x00, 0x00


//--------------------- .nv.info._Z9fillEmptyPKiS0_P8appeared --------------------------
	.section	.nv.info._Z9fillEmptyPKiS0_P8appeared,"",@"SHT_CUDA_INFO"
	.sectionflags	@""
	.align	4


	//----- nvinfo : EIATTR_CUDA_API_VERSION
	.align		4
        /*0000*/ 	.byte	0x04, 0x37
        /*0002*/ 	.short	(.L_13 - .L_12)
.L_12:
        /*0004*/ 	.word	0x00000082


	//----- nvinfo : EIATTR_KPARAM_INFO
	.align		4
.L_13:
        /*0008*/ 	.byte	0x04, 0x17
        /*000a*/ 	.short	(.L_15 - .L_14)
.L_14:
        /*000c*/ 	.word	0x00000000
        /*0010*/ 	.short	0x0002
        /*0012*/ 	.short	0x0010
        /*0014*/ 	.byte	0x00, 0xf5, 0x21, 0x00


	//----- nvinfo : EIATTR_KPARAM_INFO
	.align		4
.L_15:
        /*0018*/ 	.byte	0x04, 0x17
        /*001a*/ 	.short	(.L_17 - .L_16)
.L_16:
        /*001c*/ 	.word	0x00000000
        /*0020*/ 	.short	0x0001
        /*0022*/ 	.short	0x0008
        /*0024*/ 	.byte	0x00, 0xf5, 0x21, 0x00


	//----- nvinfo : EIATTR_KPARAM_INFO
	.align		4
.L_17:
        /*0028*/ 	.byte	0x04, 0x17
        /*002a*/ 	.short	(.L_19 - .L_18)
.L_18:
        /*002c*/ 	.word	0x00000000
        /*0030*/ 	.short	0x0000
        /*0032*/ 	.short	0x0000
        /*0034*/ 	.byte	0x00, 0xf5, 0x21, 0x00


	//----- nvinfo : EIATTR_SPARSE_MMA_MASK
	.align		4
.L_19:
        /*0038*/ 	.byte	0x03, 0x50
        /*003a*/ 	.short	0x0000


	//----- nvinfo : EIATTR_MAXREG_COUNT
	.align		4
        /*003c*/ 	.byte	0x03, 0x1b
        /*003e*/ 	.short	0x00ff


	//----- nvinfo : EIATTR_MERCURY_ISA_VERSION
	.align		4
        /*0040*/ 	.byte	0x03, 0x5f
        /*0042*/ 	.short	0x0101


	//----- nvinfo : EIATTR_VRC_CTA_INIT_COUNT
	.align		4
        /*0044*/ 	.byte	0x02, 0x4a
	.zero		1
	.zero		1


	//----- nvinfo : EIATTR_EXIT_INSTR_OFFSETS
	.align		4
        /*0048*/ 	.byte	0x04, 0x1c
        /*004a*/ 	.short	(.L_21 - .L_20)


	//   ....[0]....
.L_20:
        /*004c*/ 	.word	0x000010e0


	//   ....[1]....
        /*0050*/ 	.word	0x00001140


	//----- nvinfo : EIATTR_CBANK_PARAM_SIZE
	.align		4
.L_21:
        /*0054*/ 	.byte	0x03, 0x19
        /*0056*/ 	.short	0x0018


	//----- nvinfo : EIATTR_PARAM_CBANK
	.align		4
        /*0058*/ 	.byte	0x04, 0x0a
        /*005a*/ 	.short	(.L_23 - .L_22)
	.align		4
.L_22:
        /*005c*/ 	.word	index@(.nv.constant0._Z9fillEmptyPKiS0_P8appeared)
        /*0060*/ 	.short	0x0380
        /*0062*/ 	.short	0x0018


	//----- nvinfo : EIATTR_SW_WAR
	.align		4
.L_23:
        /*0064*/ 	.byte	0x04, 0x36
        /*0066*/ 	.short	(.L_25 - .L_24)
.L_24:
        /*0068*/ 	.word	0x00000008
.L_25:


//--------------------- .nv.info._Z9runSolverPKi  --------------------------
	.section	.nv.info._Z9runSolverPKi,"",@"SHT_CUDA_INFO"
	.sectionflags	@""
	.align	4


	//----- nvinfo : EIATTR_CUDA_API_VERSION
	.align		4
        /*0000*/ 	.byte	0x04, 0x37
        /*0002*/ 	.short	(.L_27 - .L_26)
.L_26:
        /*0004*/ 	.word	0x00000082


	//----- nvinfo : EIATTR_KPARAM_INFO
	.align		4
.L_27:
        /*0008*/ 	.byte	0x04, 0x17
        /*000a*/ 	.short	(.L_29 - .L_28)
.L_28:
        /*000c*/ 	.word	0x00000000
        /*0010*/ 	.short	0x0000
        /*0012*/ 	.short	0x0000
        /*0014*/ 	.byte	0x00, 0xf5, 0x21, 0x00


	//----- nvinfo : EIATTR_SPARSE_MMA_MASK
	.align		4
.L_29:
        /*0018*/ 	.byte	0x03, 0x50
        /*001a*/ 	.short	0x0000


	//----- nvinfo : EIATTR_MAXREG_COUNT
	.align		4
        /*001c*/ 	.byte	0x03, 0x1b
        /*001e*/ 	.short	0x00ff


	//----- nvinfo : EIATTR_EXTERNS
	.align		4
        /*0020*/ 	.byte	0x04, 0x0f
        /*0022*/ 	.short	(.L_31 - .L_30)


	//   ....[0]....
	.align		4
.L_30:
        /*0024*/ 	.word	index@(malloc)


	//   ....[1]....
	.align		4
        /*0028*/ 	.word	index@(free)


	//----- nvinfo : EIATTR_MERCURY_ISA_VERSION
	.align		4
.L_31:
        /*002c*/ 	.byte	0x03, 0x5f
        /*002e*/ 	.short	0x0101


	//----- nvinfo : EIATTR_VRC_CTA_INIT_COUNT
	.align		4
        /*0030*/ 	.byte	0x02, 0x4a
	.zero		1
	.zero		1


	//----- nvinfo : EIATTR_SYSCALL_OFFSETS
	.align		4
        /*0034*/ 	.byte	0x04, 0x46
        /*0036*/ 	.short	(.L_33 - .L_32)


	//   ....[0]....
.L_32:
        /*0038*/ 	.word	0x00002190


	//   ....[1]....
        /*003c*/ 	.word	0x000045e0


	//----- nvinfo : EIATTR_EXIT_INSTR_OFFSETS
	.align		4
.L_33:
        /*0040*/ 	.byte	0x04, 0x1c
        /*0042*/ 	.short	(.L_35 - .L_34)


	//   ....[0]....
.L_34:
        /*0044*/ 	.word	0x000045f0


	//----- nvinfo : EIATTR_CRS_STACK_SIZE
	.align		4
.L_35:
        /*0048*/ 	.byte	0x04, 0x1e
        /*004a*/ 	.short	(.L_37 - .L_36)
.L_36:
        /*004c*/ 	.word	0x00000000


	//----- nvinfo : EIATTR_CBANK_PARAM_SIZE
	.align		4
.L_37:
        /*0050*/ 	.byte	0x03, 0x19
        /*0052*/ 	.short	0x0008


	//----- nvinfo : EIATTR_PARAM_CBANK
	.align		4
        /*0054*/ 	.byte	0x04, 0x0a
        /*0056*/ 	.short	(.L_39 - .L_38)
	.align		4
.L_38:
        /*0058*/ 	.word	index@(.nv.constant0._Z9runSolverPKi)
        /*005c*/ 	.short	0x0380
        /*005e*/ 	.short	0x0008


	//----- nvinfo : EIATTR_SW_WAR
	.align		4
.L_39:
        /*0060*/ 	.byte	0x04, 0x36
        /*0062*/ 	.short	(.L_41 - .L_40)
.L_40:
        /*0064*/ 	.word	0x00000008
.L_41:


//--------------------- .nv.callgraph             --------------------------
	.section	.nv.callgraph,"",@"SHT_CUDA_CALLGRAPH"
	.align	4
	.sectionentsize	8
	.align		4
        /*0000*/ 	.word	0x00000000
	.align		4
        /*0004*/ 	.word	0xffffffff
	.align		4
        /*0008*/ 	.word	index@(_Z9runSolverPKi)
	.align		4
        /*000c*/ 	.word	index@(free)
	.align		4
        /*0010*/ 	.word	index@(_Z9runSolverPKi)
	.align		4
        /*0014*/ 	.word	index@(malloc)
	.align		4
        /*0018*/ 	.word	0x00000000
	.align		4
        /*001c*/ 	.word	0xfffffffe
	.align		4
        /*0020*/ 	.word	0x00000000
	.align		4
        /*0024*/ 	.word	0xfffffffd
	.align		4
        /*0028*/ 	.word	0x00000000
	.align		4
        /*002c*/ 	.word	0xfffffffc


//--------------------- .nv.constant4             --------------------------
	.section	.nv.constant4,"a",@progbits
	.align	8
	.align		8
.nv.constant4:
        /*0000*/ 	.dword	malloc
	.align		8
        /*0008*/ 	.dword	free


//--------------------- .text._Z9fillEmptyPKiS0_P8appeared --------------------------
	.section	.text._Z9fillEmptyPKiS0_P8appeared,"ax",@progbits
	.align	128
        .global         _Z9fillEmptyPKiS0_P8appeared
        .type           _Z9fillEmptyPKiS0_P8appeared,@function
        .size           _Z9fillEmptyPKiS0_P8appeared,(.L_x_13 - _Z9fillEmptyPKiS0_P8appeared)
        .other          _Z9fillEmptyPKiS0_P8appeared,@"STO_CUDA_ENTRY STV_DEFAULT"
_Z9fillEmptyPKiS0_P8appeared:
.text._Z9fillEmptyPKiS0_P8appeared:
[----:B------:R-:W-:Y:S01]  /*0000*/  LDC R1, c[0x0][0x37c] ;  /* 0x0000df00ff017b82 */ /* 0x000fe20000000800 */
[----:B------:R-:W0:Y:S07]  /*0010*/  S2R R9, SR_TID.X ;  /* 0x0000000000097919 */ /* 0x000e2e0000002100 */
[----:B------:R-:W0:Y:S01]  /*0020*/  LDC.64 R6, c[0x0][0x388] ;  /* 0x0000e200ff067b82 */ /* 0x000e220000000a00 */
[----:B------:R-:W1:Y:S07]  /*0030*/  LDCU.64 UR4, c[0x0][0x358] ;  /* 0x00006b00ff0477ac */ /* 0x000e6e0008000a00 */
[----:B------:R-:W2:Y:S08]  /*0040*/  LDC.64 R2, c[0x0][0x390] ;  /* 0x0000e400ff027b82 */ /* 0x000eb00000000a00 */
[----:B------:R-:W3:Y:S01]  /*0050*/  LDC.64 R4, c[0x0][0x380] ;  /* 0x0000e000ff047b82 */ /* 0x000ee20000000a00 */
[----:B0-----:R-:W-:-:S06]  /*0060*/  IMAD.WIDE.U32 R6, R9, 0x4, R6 ;  /* 0x0000000409067825 */ /* 0x001fcc00078e0006 */
[----:B-1----:R-:W4:Y:S01]  /*0070*/  LDG.E R7, desc[UR4][R6.64] ;  /* 0x0000000406077981 */ /* 0x002f22000c1e1900 */
[----:B--2---:R-:W-:-:S04]  /*0080*/  IMAD.WIDE.U32 R2, R9, 0x70, R2 ;  /* 0x0000007009027825 */ /* 0x004fc800078e0002 */
[----:B------:R-:W-:Y:S01]  /*0090*/  IMAD R9, R9, 0x51, RZ ;  /* 0x0000005109097824 */ /* 0x000fe200078e02ff */
[----:B------:R-:W-:Y:S03]  /*00a0*/  STG.E desc[UR4][R2.64+0x4], RZ ;  /* 0x000004ff02007986 */ /* 0x000fe6000c101904 */
[----:B---3--:R-:W-:Y:S01]  /*00b0*/  IMAD.WIDE.U32 R4, R9, 0x4, R4 ;  /* 0x0000000409047825 */ /* 0x008fe200078e0004 */
[----:B------:R-:W-:Y:S04]  /*00c0*/  STG.E desc[UR4][R2.64+0x28], RZ ;  /* 0x000028ff02007986 */ /* 0x000fe8000c101904 */
        /* <DEDUP_REMOVED lines=24> */
[----:B------:R-:W-:Y:S01]  /*0250*/  STG.E desc[UR4][R2.64+0x6c], RZ ;  /* 0x00006cff02007986 */ /* 0x000fe2000c101904 */
[----:B----4-:R-:W-:-:S03]  /*0260*/  IMAD.HI R0, R7, 0x38e38e39, RZ ;  /* 0x38e38e3907007827 */ /* 0x010fc600078e02ff */
[----:B------:R-:W-:Y:S02]  /*0270*/  STG.E desc[UR4][R2.64], R7 ;  /* 0x0000000702007986 */ /* 0x000fe4000c101904 */
[----:B------:R-:W-:-:S04]  /*0280*/  SHF.R.S32.HI R11, RZ, 0x1, R0 ;  /* 0x00000001ff0b7819 */ /* 0x000fc80000011400 */
[----:B------:R-:W-:-:S05]  /*0290*/  LEA.HI R0, R0, R11, RZ, 0x1 ;  /* 0x0000000b00007211 */ /* 0x000fca00078f08ff */
[----:B------:R-:W-:-:S04]  /*02a0*/  IMAD R11, R0, 0x9, RZ ;  /* 0x00000009000b7824 */ /* 0x000fc800078e02ff */
[----:B------:R-:W-:-:S05]  /*02b0*/  IMAD.WIDE R10, R11, 0x4, R4 ;  /* 0x000000040b0a7825 */ /* 0x000fca00078e0204 */
[----:B------:R-:W2:Y:S01]  /*02c0*/  LDG.E R6, desc[UR4][R10.64] ;  /* 0x000000040a067981 */ /* 0x000ea2000c1e1900 */
[----:B------:R-:W-:-:S04]  /*02d0*/  IADD3 R8, P1, PT, R2, 0x4, RZ ;  /* 0x0000000402087810 */ /* 0x000fc80007f3e0ff */
[----:B------:R-:W-:Y:S02]  /*02e0*/  IADD3.X R9, PT, PT, RZ, R3, RZ, P1, !PT ;  /* 0x00000003ff097210 */ /* 0x000fe40000ffe4ff */
[----:B--2---:R-:W-:-:S13]  /*02f0*/  ISETP.GE.AND P0, PT, R6, 0x1, PT ;  /* 0x000000010600780c */ /* 0x004fda0003f06270 */
[----:B------:R-:W-:-:S04]  /*0300*/  @P0 VIADD R13, R6, 0xffffffff ;  /* 0xffffffff060d0836 */ /* 0x000fc80000000000 */
[----:B------:R-:W-:-:S05]  /*0310*/  @P0 IMAD.WIDE.U32 R12, R13, 0x4, R8 ;  /* 0x000000040d0c0825 */ /* 0x000fca00078e0008 */
[----:B------:R-:W2:Y:S02]  /*0320*/  @P0 LDG.E R6, desc[UR4][R12.64] ;  /* 0x000000040c060981 */ /* 0x000ea4000c1e1900 */
[----:B--2---:R-:W-:-:S05]  /*0330*/  @P0 IADD3 R17, PT, PT, R6, 0x1, RZ ;  /* 0x0000000106110810 */ /* 0x004fca0007ffe0ff */
[----:B------:R0:W-:Y:S04]  /*0340*/  @P0 STG.E desc[UR4][R12.64], R17 ;  /* 0x000000110c000986 */ /* 0x0001e8000c101904 */
[----:B------:R-:W2:Y:S02]  /*0350*/  LDG.E R6, desc[UR4][R10.64+0x4] ;  /* 0x000004040a067981 */ /* 0x000ea4000c1e1900 */
        /* <DEDUP_REMOVED lines=9> */
[----:B0-----:R-:W-:-:S05]  /*03f0*/  @P0 IMAD.WIDE.U32 R12, R21, 0x4, R8 ;  /* 0x00000004150c0825 */ /* 0x001fca00078e0008 */
[----:B------:R-:W2:Y:S02]  /*0400*/  @P0 LDG.E R6, desc[UR4][R12.64] ;  /* 0x000000040c060981 */ /* 0x000ea4000c1e1900 */
[----:B--2---:R-:W-:-:S05]  /*0410*/  @P0 IADD3 R17, PT, PT, R6, 0x1, RZ ;  /* 0x0000000106110810 */ /* 0x004fca0007ffe0ff */
[----:B------:R0:W-:Y:S04]  /*0420*/  @P0 STG.E desc[UR4][R12.64], R17 ;  /* 0x000000110c000986 */ /* 0x0001e8000c101904 */
[----:B------:R-:W2:Y:S02]  /*0430*/  LDG.E R6, desc[UR4][R10.64+0xc] ;  /* 0x00000c040a067981 */ /* 0x000ea4000c1e1900 */
[----:B--2---:R-:W-:-:S13]  /*0440*/  ISETP.GE.AND P0, PT, R6, 0x1, PT ;  /* 0x000000010600780c */ /* 0x004fda0003f06270 */
[----:B------:R-:W-:-:S04]  /*0450*/  @P0 VIADD R21, R6, 0xffffffff ;  /* 0xffffffff06150836 */ /* 0x000fc80000000000 */
[----:B-1----:R-:W-:-:S05]  /*0460*/  @P0 IMAD.WIDE.U32 R14, R21, 0x4, R8 ;  /* 0x00000004150e0825 */ /* 0x002fca00078e0008 */
        /* <DEDUP_REMOVED lines=35> */
[----:B------:R-:W2:Y:S01]  /*06a0*/  @P0 LDG.E R6, desc[UR4][R12.64] ;  /* 0x000000040c060981 */ /* 0x000ea2000c1e1900 */
[----:B------:R-:W-:-:S04]  /*06b0*/  IMAD R9, R0, -0x9, R7 ;  /* 0xfffffff700097824 */ /* 0x000fc800078e0207 */
[----:B------:R-:W-:Y:S01]  /*06c0*/  IMAD.WIDE R16, R9, 0x4, R4 ;  /* 0x0000000409107825 */ /* 0x000fe200078e0204 */
[----:B--2---:R-:W-:-:S05]  /*06d0*/  @P0 IADD3 R21, PT, PT, R6, 0x1, RZ ;  /* 0x0000000106150810 */ /* 0x004fca0007ffe0ff */
[----:B------:R0:W-:Y:S04]  /*06e0*/  @P0 STG.E desc[UR4][R12.64], R21 ;  /* 0x000000150c000986 */ /* 0x0001e8000c101904 */
[----:B------:R-:W2:Y:S01]  /*06f0*/  LDG.E R16, desc[UR4][R16.64] ;  /* 0x0000000410107981 */ /* 0x000ea2000c1e1900 */
[----:B------:R-:W-:-:S05]  /*0700*/  IADD3 R10, P1, PT, R2, 0x28, RZ ;  /* 0x00000028020a7810 */ /* 0x000fca0007f3e0ff */
[----:B------:R-:W-:Y:S01]  /*0710*/  IMAD.X R11, RZ, RZ, R3, P1 ;  /* 0x000000ffff0b7224 */ /* 0x000fe200008e0603 */
[----:B--2---:R-:W-:-:S13]  /*0720*/  ISETP.GE.AND P0, PT, R16, 0x1, PT ;  /* 0x000000011000780c */ /* 0x004fda0003f06270 */
[----:B-1----:R-:W-:-:S05]  /*0730*/  @P0 IADD3 R15, PT, PT, R16, -0x1, RZ ;  /* 0xffffffff100f0810 */ /* 0x002fca0007ffe0ff */
[----:B------:R-:W-:-:S05]  /*0740*/  @P0 IMAD.WIDE.U32 R14, R15, 0x4, R10 ;  /* 0x000000040f0e0825 */ /* 0x000fca00078e000a */
[----:B------:R-:W2:Y:S01]  /*0750*/  @P0 LDG.E R0, desc[UR4][R14.64] ;  /* 0x000000040e000981 */ /* 0x000ea2000c1e1900 */
[----:B------:R-:W-:-:S04]  /*0760*/  VIADD R19, R9, 0x9 ;  /* 0x0000000909137836 */ /* 0x000fc80000000000 */
[----:B------:R-:W-:Y:S01]  /*0770*/  IMAD.WIDE.U32 R18, R19, 0x4, R4 ;  /* 0x0000000413127825 */ /* 0x000fe200078e0004 */
[----:B--2---:R-:W-:-:S05]  /*0780*/  @P0 IADD3 R23, PT, PT, R0, 0x1, RZ ;  /* 0x0000000100170810 */ /* 0x004fca0007ffe0ff */
[----:B------:R1:W-:Y:S04]  /*0790*/  @P0 STG.E desc[UR4][R14.64], R23 ;  /* 0x000000170e000986 */ /* 0x0003e8000c101904 */
[----:B------:R-:W2:Y:S02]  /*07a0*/  LDG.E R18, desc[UR4][R18.64] ;  /* 0x0000000412127981 */ /* 0x000ea4000c1e1900 */
[----:B--2---:R-:W-:-:S13]  /*07b0*/  ISETP.GE.AND P0, PT, R18, 0x1, PT ;  /* 0x000000011200780c */ /* 0x004fda0003f06270 */
[----:B0-----:R-:W-:-:S04]  /*07c0*/  @P0 VIADD R13, R18, 0xffffffff ;  /* 0xffffffff120d0836 */ /* 0x001fc80000000000 */
[----:B------:R-:W-:-:S05]  /*07d0*/  @P0 IMAD.WIDE.U32 R12, R13, 0x4, R10 ;  /* 0x000000040d0c0825 */ /* 0x000fca00078e000a */
[----:B------:R-:W2:Y:S01]  /*07e0*/  @P0 LDG.E R0, desc[UR4][R12.64] ;  /* 0x000000040c000981 */ /* 0x000ea2000c1e1900 */
[----:B------:R-:W-:-:S05]  /*07f0*/  IADD3 R17, PT, PT, R9, 0x12, RZ ;  /* 0x0000001209117810 */ /* 0x000fca0007ffe0ff */
[----:B------:R-:W-:-:S04]  /*0800*/  IMAD.WIDE.U32 R16, R17, 0x4, R4 ;  /* 0x0000000411107825 */ /* 0x000fc800078e0004 */
[----:B--2---:R-:W-:-:S05]  /*0810*/  @P0 VIADD R21, R0, 0x1 ;  /* 0x0000000100150836 */ /* 0x004fca0000000000 */
[----:B------:R0:W-:Y:S04]  /*0820*/  @P0 STG.E desc[UR4][R12.64], R21 ;  /* 0x000000150c000986 */ /* 0x0001e8000c101904 */
[----:B------:R-:W2:Y:S02]  /*0830*/  LDG.E R16, desc[UR4][R16.64] ;  /* 0x0000000410107981 */ /* 0x000ea4000c1e1900 */
        /* <DEDUP_REMOVED lines=43> */
[----:B------:R-:W-:Y:S04]  /*0af0*/  @P0 STG.E desc[UR4][R14.64], R23 ;  /* 0x000000170e000986 */ /* 0x000fe8000c101904 */
        /* <DEDUP_REMOVED lines=9> */
[----:B------:R-:W2:Y:S01]  /*0b90*/  LDG.E R16, desc[UR4][R16.64] ;  /* 0x0000000410107981 */ /* 0x000ea2000c1e1900 */
[----:B------:R-:W-:-:S05]  /*0ba0*/  PRMT R6, R9, 0x9910, RZ ;  /* 0x0000991009067816 */ /* 0x000fca00000000ff */
[----:B------:R-:W-:Y:S02]  /*0bb0*/  IMAD R6, R6, 0x56, RZ ;  /* 0x0000005606067824 */ /* 0x000fe400078e02ff */
[----:B0-----:R-:W-:Y:S01]  /*0bc0*/  IMAD.MOV R13, RZ, RZ, -R9 ;  /* 0x000000ffff0d7224 */ /* 0x001fe200078e0a09 */
[----:B--2---:R-:W-:-:S13]  /*0bd0*/  ISETP.GE.AND P0, PT, R16, 0x1, PT ;  /* 0x000000011000780c */ /* 0x004fda0003f06270 */
[----:B------:R-:W-:-:S05]  /*0be0*/  @P0 IADD3 R15, PT, PT, R16, -0x1, RZ ;  /* 0xffffffff100f0810 */ /* 0x000fca0007ffe0ff */
[----:B------:R-:W-:-:S05]  /*0bf0*/  @P0 IMAD.WIDE.U32 R10, R15, 0x4, R10 ;  /* 0x000000040f0a0825 */ /* 0x000fca00078e000a */
[----:B------:R-:W2:Y:S01]  /*0c00*/  @P0 LDG.E R0, desc[UR4][R10.64] ;  /* 0x000000040a000981 */ /* 0x000ea2000c1e1900 */
[----:B------:R-:W-:Y:S01]  /*0c10*/  LOP3.LUT R15, R6, 0xffff, RZ, 0xc0, !PT ;  /* 0x0000ffff060f7812 */ /* 0x000fe200078ec0ff */
[----:B------:R-:W-:Y:S01]  /*0c20*/  IMAD.HI R7, R7, 0x4bda12f7, RZ ;  /* 0x4bda12f707077827 */ /* 0x000fe200078e02ff */
[----:B------:R-:W-:Y:S02]  /*0c30*/  PRMT R13, R13, 0x7710, RZ ;  /* 0x000077100d0d7816 */ /* 0x000fe400000000ff */
[----:B------:R-:W-:-:S04]  /*0c40*/  SHF.R.U32.HI R6, RZ, 0xf, R15 ;  /* 0x0000000fff067819 */ /* 0x000fc8000001160f */
[----:B------:R-:W-:-:S04]  /*0c50*/  LEA.HI R6, R15, R6, RZ, 0x18 ;  /* 0x000000060f067211 */ /* 0x000fc800078fc0ff */
[----:B------:R-:W-:Y:S02]  /*0c60*/  PRMT R8, R6, 0x9910, RZ ;  /* 0x0000991006087816 */ /* 0x000fe400000000ff */
[----:B------:R-:W-:-:S03]  /*0c70*/  SHF.R.U32.HI R6, RZ, 0x1f, R7 ;  /* 0x0000001fff067819 */ /* 0x000fc60000011607 */
[----:B------:R-:W-:Y:S01]  /*0c80*/  IMAD R8, R8, 0x3, R13 ;  /* 0x0000000308087824 */ /* 0x000fe200078e020d */
[----:B------:R-:W-:-:S04]  /*0c90*/  LEA.HI.SX32 R6, R7, R6, 0x1d ;  /* 0x0000000607067211 */ /* 0x000fc800078feaff */
[----:B------:R-:W-:Y:S01]  /*0ca0*/  LOP3.LUT R8, R8, 0xffff, RZ, 0xc0, !PT ;  /* 0x0000ffff08087812 */ /* 0x000fe200078ec0ff */
[----:B------:R-:W-:-:S03]  /*0cb0*/  IMAD R9, R6, 0x1b, R9 ;  /* 0x0000001b06097824 */ /* 0x000fc600078e0209 */
[----:B------:R-:W-:-:S04]  /*0cc0*/  PRMT R8, R8, 0x8880, RZ ;  /* 0x0000888008087816 */ /* 0x000fc800000000ff */
[----:B------:R-:W-:-:S05]  /*0cd0*/  MOV R6, R8 ;  /* 0x0000000800067202 */ /* 0x000fca0000000f00 */
[----:B------:R-:W-:-:S04]  /*0ce0*/  IMAD.IADD R7, R6, 0x1, R9 ;  /* 0x0000000106077824 */ /* 0x000fc800078e0209 */
[----:B------:R-:W-:Y:S01]  /*0cf0*/  IMAD.WIDE R4, R7, 0x4, R4 ;  /* 0x0000000407047825 */ /* 0x000fe200078e0204 */
[----:B--2---:R-:W-:-:S05]  /*0d00*/  @P0 IADD3 R9, PT, PT, R0, 0x1, RZ ;  /* 0x0000000100090810 */ /* 0x004fca0007ffe0ff */
[----:B------:R0:W-:Y:S04]  /*0d10*/  @P0 STG.E desc[UR4][R10.64], R9 ;  /* 0x000000090a000986 */ /* 0x0001e8000c101904 */
        /* <DEDUP_REMOVED lines=11> */
[----:B0-----:R-:W-:-:S05]  /*0dd0*/  @P0 IADD3 R9, PT, PT, R0, -0x1, RZ ;  /* 0xffffffff00090810 */ /* 0x001fca0007ffe0ff */
[----:B------:R-:W-:-:S05]  /*0de0*/  @P0 IMAD.WIDE.U32 R8, R9, 0x4, R2 ;  /* 0x0000000409080825 */ /* 0x000fca00078e0002 */
[----:B------:R-:W2:Y:S02]  /*0df0*/  @P0 LDG.E R0, desc[UR4][R8.64] ;  /* 0x0000000408000981 */ /* 0x000ea4000c1e1900 */
[----:B--2---:R-:W-:-:S05]  /*0e00*/  @P0 VIADD R11, R0, 0x1 ;  /* 0x00000001000b0836 */ /* 0x004fca0000000000 */
[----:B------:R0:W-:Y:S04]  /*0e10*/  @P0 STG.E desc[UR4][R8.64], R11 ;  /* 0x0000000b08000986 */ /* 0x0001e8000c101904 */
[----:B------:R-:W2:Y:S02]  /*0e20*/  LDG.E R0, desc[UR4][R4.64+0x8] ;  /* 0x0000080404007981 */ /* 0x000ea4000c1e1900 */
[----:B--2---:R-:W-:-:S13]  /*0e30*/  ISETP.GE.AND P0, PT, R0, 0x1, PT ;  /* 0x000000010000780c */ /* 0x004fda0003f06270 */
[----:B------:R-:W-:-:S05]  /*0e40*/  @P0 IADD3 R15, PT, PT, R0, -0x1, RZ ;  /* 0xffffffff000f0810 */ /* 0x000fca0007ffe0ff */
        /* <DEDUP_REMOVED lines=13> */
[----:B------:R-:W-:-:S05]  /*0f20*/  @P0 IADD3 R15, PT, PT, R0, -0x1, RZ ;  /* 0xffffffff000f0810 */ /* 0x000fca0007ffe0ff */
[----:B-1----:R-:W-:-:S05]  /*0f30*/  @P0 IMAD.WIDE.U32 R6, R15, 0x4, R2 ;  /* 0x000000040f060825 */ /* 0x002fca00078e0002 */
[----:B------:R-:W2:Y:S02]  /*0f40*/  @P0 LDG.E R0, desc[UR4][R6.64] ;  /* 0x0000000406000981 */ /* 0x000ea4000c1e1900 */
[----:B--2---:R-:W-:-:S05]  /*0f50*/  @P0 VIADD R13, R0, 0x1 ;  /* 0x00000001000d0836 */ /* 0x004fca0000000000 */
[----:B------:R1:W-:Y:S04]  /*0f60*/  @P0 STG.E desc[UR4][R6.64], R13 ;  /* 0x0000000d06000986 */ /* 0x0003e8000c101904 */
[----:B------:R-:W2:Y:S02]  /*0f70*/  LDG.E R0, desc[UR4][R4.64+0x2c] ;  /* 0x00002c0404007981 */ /* 0x000ea4000c1e1900 */
[----:B--2---:R-:W-:-:S13]  /*0f80*/  ISETP.GE.AND P0, PT, R0, 0x1, PT ;  /* 0x000000010000780c */ /* 0x004fda0003f06270 */
[----:B------:R-:W-:-:S05]  /*0f90*/  @P0 IADD3 R15, PT, PT, R0, -0x1, RZ ;  /* 0xffffffff000f0810 */ /* 0x000fca0007ffe0ff */
        /* <DEDUP_REMOVED lines=13> */
[----:B------:R-:W-:-:S05]  /*1070*/  @P0 IADD3 R15, PT, PT, R0, -0x1, RZ ;  /* 0xffffffff000f0810 */ /* 0x000fca0007ffe0ff */
[----:B0-----:R-:W-:-:S05]  /*1080*/  @P0 IMAD.WIDE.U32 R8, R15, 0x4, R2 ;  /* 0x000000040f080825 */ /* 0x001fca00078e0002 */
[----:B------:R-:W2:Y:S02]  /*1090*/  @P0 LDG.E R0, desc[UR4][R8.64] ;  /* 0x0000000408000981 */ /* 0x000ea4000c1e1900 */
[----:B--2---:R-:W-:-:S05]  /*10a0*/  @P0 VIADD R11, R0, 0x1 ;  /* 0x00000001000b0836 */ /* 0x004fca0000000000 */
[----:B------:R1:W-:Y:S04]  /*10b0*/  @P0 STG.E desc[UR4][R8.64], R11 ;  /* 0x0000000b08000986 */ /* 0x0003e8000c101904 */
[----:B------:R-:W2:Y:S02]  /*10c0*/  LDG.E R0, desc[UR4][R4.64+0x50] ;  /* 0x0000500404007981 */ /* 0x000ea4000c1e1900 */
[----:B--2---:R-:W-:-:S13]  /*10d0*/  ISETP.GE.AND P0, PT, R0, 0x1, PT ;  /* 0x000000010000780c */ /* 0x004fda0003f06270 */
[----:B-1----:R-:W-:Y:S05]  /*10e0*/  @!P0 EXIT ;  /* 0x000000000000894d */ /* 0x002fea0003800000 */
[----:B------:R-:W-:-:S05]  /*10f0*/  IADD3 R5, PT, PT, R0, -0x1, RZ ;  /* 0xffffffff00057810 */ /* 0x000fca0007ffe0ff */
[----:B------:R-:W-:-:S05]  /*1100*/  IMAD.WIDE.U32 R2, R5, 0x4, R2 ;  /* 0x0000000405027825 */ /* 0x000fca00078e0002 */
[----:B------:R-:W2:Y:S02]  /*1110*/  LDG.E R0, desc[UR4][R2.64] ;  /* 0x0000000402007981 */ /* 0x000ea4000c1e1900 */
[----:B--2---:R-:W-:-:S05]  /*1120*/  IADD3 R5, PT, PT, R0, 0x1, RZ ;  /* 0x0000000100057810 */ /* 0x004fca0007ffe0ff */
[----:B------:R-:W-:Y:S01]  /*1130*/  STG.E desc[UR4][R2.64], R5 ;  /* 0x0000000502007986 */ /* 0x000fe2000c101904 */
[----:B------:R-:W-:Y:S05]  /*1140*/  EXIT ;  /* 0x000000000000794d */ /* 0x000fea0003800000 */
.L_x_0:
[----:B------:R-:W-:-:S00]  /*1150*/  BRA `(.L_x_0) ;  /* 0xfffffffc00fc7947 */ /* 0x000fc0000383ffff */
[----:B------:R-:W-:-:S00]  /*1160*/  NOP ;  /* 0x0000000000007918 */ /* 0x000fc00000000000 */
        /* <DEDUP_REMOVED lines=9> */
.L_x_13:


//--------------------- .text._Z9runSolverPKi     --------------------------
	.section	.text._Z9runSolverPKi,"ax",@progbits
	.align	128
        .global         _Z9runSolverPKi
        .type           _Z9runSolverPKi,@function
        .size           _Z9runSolverPKi,(.L_x_14 - _Z9runSolverPKi)
        .other          _Z9runSolverPKi,@"STO_CUDA_ENTRY STV_DEFAULT"
_Z9runSolverPKi:
.text._Z9runSolverPKi:
[----:B------:R-:W0:Y:S08]  /*0000*/  LDC R1, c[0x0][0x37c] ;  /* 0x0000df00ff017b82 */ /* 0x000e300000000800 */
[----:B------:R-:W1:Y:S01]  /*0010*/  LDC.64 R12, c[0x0][0x380] ;  /* 0x0000e000ff0c7b82 */ /* 0x000e620000000a00 */
[----:B------:R-:W1:Y:S01]  /*0020*/  LDCU.64 UR36, c[0x0][0x358] ;  /* 0x00006b00ff2477ac */ /* 0x000e620008000a00 */
[----:B0-----:R-:W-:Y:S01]  /*0030*/  VIADD R1, R1, 0xfffffe50 ;  /* 0xfffffe5001017836 */ /* 0x001fe20000000000 */
[----:B-1----:R-:W2:Y:S04]  /*0040*/  LDG.E R2, desc[UR36][R12.64+0x8] ;  /* 0x000008240c027981 */ /* 0x002ea8000c1e1900 */
[----:B------:R-:W3:Y:S04]  /*0050*/  LDG.E R5, desc[UR36][R12.64] ;  /* 0x000000240c057981 */ /* 0x000ee8000c1e1900 */
[----:B------:R-:W4:Y:S04]  /*0060*/  LDG.E R3, desc[UR36][R12.64+0xc] ;  /* 0x00000c240c037981 */ /* 0x000f28000c1e1900 */
[----:B------:R-:W5:Y:S04]  /*0070*/  LDG.E R0, desc[UR36][R12.64+0x4] ;  /* 0x000004240c007981 */ /* 0x000f68000c1e1900 */
        /* <DEDUP_REMOVED lines=12> */
[----:B------:R-:W5:Y:S01]  /*0140*/  LDG.E R10, desc[UR36][R12.64+0x40] ;  /* 0x000040240c0a7981 */ /* 0x000f62000c1e1900 */
[----:B------:R-:W-:Y:S01]  /*0150*/  IADD3 R16, P4, PT, R1, 0x6c, RZ ;  /* 0x0000006c01107810 */ /* 0x000fe20007f9e0ff */
[----:B------:R-:W-:-:S02]  /*0160*/  IMAD.MOV.U32 R27, RZ, RZ, RZ ;  /* 0x000000ffff1b7224 */ /* 0x000fc400078e00ff */
[----:B------:R-:W-:Y:S04]  /*0170*/  STL [R1+0x6c], RZ ;  /* 0x00006cff01007387 */ /* 0x000fe80000100800 */
[----:B------:R-:W-:Y:S04]  /*0180*/  STL.64 [R1+0x70], RZ ;  /* 0x000070ff01007387 */ /* 0x000fe80000100a00 */
        /* <DEDUP_REMOVED lines=39> */
[----:B------:R-:W5:Y:S01]  /*0400*/  LDG.E R23, desc[UR36][R12.64+0x5c] ;  /* 0x00005c240c177981 */ /* 0x000f62000c1e1900 */
[----:B--2---:R-:W-:-:S03]  /*0410*/  ISETP.NE.AND P2, PT, R2, RZ, PT ;  /* 0x000000ff0200720c */ /* 0x004fc60003f45270 */
[----:B------:R-:W2:Y:S01]  /*0420*/  LDG.E R2, desc[UR36][R12.64+0x44] ;  /* 0x000044240c027981 */ /* 0x000ea2000c1e1900 */
[----:B---3--:R-:W-:-:S03]  /*0430*/  ISETP.NE.AND P0, PT, R5, RZ, PT ;  /* 0x000000ff0500720c */ /* 0x008fc60003f05270 */
[----:B------:R-:W3:Y:S01]  /*0440*/  LDG.E R5, desc[UR36][R12.64+0x50] ;  /* 0x000050240c057981 */ /* 0x000ee2000c1e1900 */
[----:B----4-:R-:W-:-:S03]  /*0450*/  ISETP.NE.AND P3, PT, R3, RZ, PT ;  /* 0x000000ff0300720c */ /* 0x010fc60003f65270 */
[----:B------:R-:W4:Y:S01]  /*0460*/  LDG.E R3, desc[UR36][R12.64+0x48] ;  /* 0x000048240c037981 */ /* 0x000f22000c1e1900 */
[----:B-----5:R-:W-:-:S03]  /*0470*/  ISETP.NE.AND P1, PT, R0, RZ, PT ;  /* 0x000000ff0000720c */ /* 0x020fc60003f25270 */
[----:B------:R-:W5:Y:S02]  /*0480*/  LDG.E R0, desc[UR36][R12.64+0x4c] ;  /* 0x00004c240c007981 */ /* 0x000f64000c1e1900 */
[----:B------:R-:W-:Y:S01]  /*0490*/  @!P0 IMAD.MOV.U32 R7, RZ, RZ, R16 ;  /* 0x000000ffff078224 */ /* 0x000fe200078e0010 */
[----:B------:R-:W-:-:S04]  /*04a0*/  @!P0 MOV R27, 0x1 ;  /* 0x00000001001b8802 */ /* 0x000fc80000000f00 */
[----:B------:R-:W-:Y:S01]  /*04b0*/  @!P0 STL [R7], RZ ;  /* 0x000000ff07008387 */ /* 0x000fe20000100800 */
[----:B------:R-:W-:-:S03]  /*04c0*/  ISETP.NE.AND P0, PT, R4, RZ, PT ;  /* 0x000000ff0400720c */ /* 0x000fc60003f05270 */
[----:B------:R-:W3:Y:S01]  /*04d0*/  LDG.E R4, desc[UR36][R12.64+0x54] ;  /* 0x000054240c047981 */ /* 0x000ee2000c1e1900 */
[C-C-:B------:R-:W-:Y:S01]  /*04e0*/  @!P1 IMAD R6, R27.reuse, 0x4, R16.reuse ;  /* 0x000000041b069824 */ /* 0x140fe200078e0210 */
[----:B------:R-:W-:Y:S01]  /*04f0*/  @!P1 IADD3 R27, PT, PT, R27, 0x1, RZ ;  /* 0x000000011b1b9810 */ /* 0x000fe20007ffe0ff */
[----:B------:R-:W-:Y:S02]  /*0500*/  @!P1 IMAD.MOV.U32 R9, RZ, RZ, 0x1 ;  /* 0x00000001ff099424 */ /* 0x000fe400078e00ff */
[----:B------:R-:W-:Y:S02]  /*0510*/  @!P2 IMAD.MOV.U32 R8, RZ, RZ, 0x2 ;  /* 0x00000002ff08a424 */ /* 0x000fe400078e00ff */
[C---:B------:R-:W-:Y:S02]  /*0520*/  @!P2 IMAD R11, R27.reuse, 0x4, R16 ;  /* 0x000000041b0ba824 */ /* 0x040fe400078e0210 */
[----:B------:R-:W-:Y:S01]  /*0530*/  @!P2 VIADD R27, R27, 0x1 ;  /* 0x000000011b1ba836 */ /* 0x000fe20000000000 */
[----:B------:R-:W-:Y:S01]  /*0540*/  @!P1 STL [R6], R9 ;  /* 0x0000000906009387 */ /* 0x000fe20000100800 */
[----:B------:R-:W-:-:S03]  /*0550*/  ISETP.NE.AND P1, PT, R22, RZ, PT ;  /* 0x000000ff1600720c */ /* 0x000fc60003f25270 */
[----:B------:R0:W-:Y:S04]  /*0560*/  @!P2 STL [R11], R8 ;  /* 0x000000080b00a387 */ /* 0x0001e80000100800 */
[----:B------:R-:W3:Y:S01]  /*0570*/  LDG.E R22, desc[UR36][R12.64+0x58] ;  /* 0x000058240c167981 */ /* 0x000ee2000c1e1900 */
[----:B------:R-:W-:Y:S01]  /*0580*/  @!P3 MOV R29, 0x3 ;  /* 0x00000003001db802 */ /* 0x000fe20000000f00 */
[C---:B0-----:R-:W-:Y:S02]  /*0590*/  @!P3 IMAD R8, R27.reuse, 0x4, R16 ;  /* 0x000000041b08b824 */ /* 0x041fe400078e0210 */
[----:B------:R-:W-:Y:S02]  /*05a0*/  @!P3 VIADD R27, R27, 0x1 ;  /* 0x000000011b1bb836 */ /* 0x000fe40000000000 */
[----:B------:R-:W-:-:S03]  /*05b0*/  @!P0 IMAD.MOV.U32 R6, RZ, RZ, 0x4 ;  /* 0x00000004ff068424 */ /* 0x000fc600078e00ff */
[C---:B------:R-:W-:Y:S01]  /*05c0*/  @!P0 LEA R9, R27.reuse, R16, 0x2 ;  /* 0x000000101b098211 */ /* 0x040fe200078e10ff */
[----:B------:R0:W-:Y:S01]  /*05d0*/  @!P3 STL [R8], R29 ;  /* 0x0000001d0800b387 */ /* 0x0001e20000100800 */
[----:B------:R-:W-:Y:S01]  /*05e0*/  ISETP.NE.AND P2, PT, R24, RZ, PT ;  /* 0x000000ff1800720c */ /* 0x000fe20003f45270 */
[----:B------:R-:W-:Y:S02]  /*05f0*/  @!P0 VIADD R27, R27, 0x1 ;  /* 0x000000011b1b8836 */ /* 0x000fe40000000000 */
[----:B------:R1:W-:Y:S01]  /*0600*/  @!P0 STL [R9], R6 ;  /* 0x0000000609008387 */ /* 0x0003e20000100800 */
[----:B------:R-:W-:-:S03]  /*0610*/  ISETP.NE.AND P0, PT, R25, RZ, PT ;  /* 0x000000ff1900720c */ /* 0x000fc60003f05270 */
[----:B------:R-:W3:Y:S01]  /*0620*/  LDG.E R24, desc[UR36][R12.64+0x60] ;  /* 0x000060240c187981 */ /* 0x000ee2000c1e1900 */
[----:B------:R-:W-:-:S03]  /*0630*/  @!P1 IMAD.MOV.U32 R7, RZ, RZ, 0x5 ;  /* 0x00000005ff079424 */ /* 0x000fc600078e00ff */
[----:B------:R-:W3:Y:S01]  /*0640*/  LDG.E R25, desc[UR36][R12.64+0x64] ;  /* 0x000064240c197981 */ /* 0x000ee2000c1e1900 */
[C---:B------:R-:W-:Y:S01]  /*0650*/  @!P1 IMAD R11, R27.reuse, 0x4, R16 ;  /* 0x000000041b0b9824 */ /* 0x040fe200078e0210 */
[----:B------:R-:W-:Y:S01]  /*0660*/  @!P1 IADD3 R27, PT, PT, R27, 0x1, RZ ;  /* 0x000000011b1b9810 */ /* 0x000fe20007ffe0ff */
[----:B0-----:R-:W-:-:S03]  /*0670*/  @!P2 IMAD.MOV.U32 R8, RZ, RZ, 0x6 ;  /* 0x00000006ff08a424 */ /* 0x001fc600078e00ff */
[----:B------:R0:W-:Y:S01]  /*0680*/  @!P1 STL [R11], R7 ;  /* 0x000000070b009387 */ /* 0x0001e20000100800 */
[----:B------:R-:W-:Y:S01]  /*0690*/  ISETP.NE.AND P1, PT, R14, RZ, PT ;  /* 0x000000ff0e00720c */ /* 0x000fe20003f25270 */
[C-C-:B------:R-:W-:Y:S02]  /*06a0*/  @!P2 IMAD R29, R27.reuse, 0x4, R16.reuse ;  /* 0x000000041b1da824 */ /* 0x140fe400078e0210 */
[----:B------:R-:W3:Y:S01]  /*06b0*/  LDG.E R14, desc[UR36][R12.64+0x68] ;  /* 0x000068240c0e7981 */ /* 0x000ee2000c1e1900 */
[----:B------:R-:W-:Y:S01]  /*06c0*/  @!P2 VIADD R27, R27, 0x1 ;  /* 0x000000011b1ba836 */ /* 0x000fe20000000000 */
[----:B-1----:R-:W-:Y:S02]  /*06d0*/  @!P0 MOV R9, 0x7 ;  /* 0x0000000700098802 */ /* 0x002fe40000000f00 */
[----:B------:R1:W-:Y:S01]  /*06e0*/  @!P2 STL [R29], R8 ;  /* 0x000000081d00a387 */ /* 0x0003e20000100800 */
[C---:B------:R-:W-:Y:S01]  /*06f0*/  @!P0 IMAD R6, R27.reuse, 0x4, R16 ;  /* 0x000000041b068824 */ /* 0x040fe200078e0210 */
[----:B------:R-:W-:Y:S01]  /*0700*/  ISETP.NE.AND P2, PT, R28, RZ, PT ;  /* 0x000000ff1c00720c */ /* 0x000fe20003f45270 */
[----:B------:R-:W-:Y:S01]  /*0710*/  @!P0 VIADD R27, R27, 0x1 ;  /* 0x000000011b1b8836 */ /* 0x000fe20000000000 */
[----:B0-----:R-:W3:Y:S04]  /*0720*/  LDG.E R7, desc[UR36][R12.64+0x74] ;  /* 0x000074240c077981 */ /* 0x001ee8000c1e1900 */
[----:B-1----:R-:W3:Y:S01]  /*0730*/  LDG.E R8, desc[UR36][R12.64+0x70] ;  /* 0x000070240c087981 */ /* 0x002ee2000c1e1900 */
[----:B------:R-:W-:-:S03]  /*0740*/  @!P1 LEA R28, R27, R16, 0x2 ;  /* 0x000000101b1c9211 */ /* 0x000fc600078e10ff */
[----:B------:R0:W-:Y:S01]  /*0750*/  @!P0 STL [R6], R9 ;  /* 0x0000000906008387 */ /* 0x0001e20000100800 */
[----:B------:R-:W-:Y:S01]  /*0760*/  ISETP.NE.AND P0, PT, R26, RZ, PT ;  /* 0x000000ff1a00720c */ /* 0x000fe20003f05270 */
[----:B------:R-:W-:Y:S02]  /*0770*/  @!P1 VIADD R27, R27, 0x1 ;  /* 0x000000011b1b9836 */ /* 0x000fe40000000000 */
[----:B------:R-:W-:Y:S01]  /*0780*/  @!P1 IMAD.MOV.U32 R11, RZ, RZ, 0x8 ;  /* 0x00000008ff0b9424 */ /* 0x000fe200078e00ff */
[----:B0-----:R-:W3:Y:S01]  /*0790*/  LDG.E R6, desc[UR36][R12.64+0x6c] ;  /* 0x00006c240c067981 */ /* 0x001ee2000c1e1900 */
[C---:B------:R-:W-:Y:S01]  /*07a0*/  @!P2 IMAD R29, R27.reuse, 0x4, R16 ;  /* 0x000000041b1da824 */ /* 0x040fe200078e0210 */
[----:B------:R-:W-:Y:S02]  /*07b0*/  @!P2 IADD3 R27, PT, PT, R27, 0x1, RZ ;  /* 0x000000011b1ba810 */ /* 0x000fe40007ffe0ff */
[----:B------:R0:W-:Y:S01]  /*07c0*/  @!P1 STL [R28], R11 ;  /* 0x0000000b1c009387 */ /* 0x0001e20000100800 */
[----:B------:R-:W-:Y:S01]  /*07d0*/  ISETP.NE.AND P1, PT, R21, RZ, PT ;  /* 0x000000ff1500720c */ /* 0x000fe20003f25270 */
[----:B------:R-:W-:-:S03]  /*07e0*/  @!P2 IMAD.MOV.U32 R21, RZ, RZ, 0x9 ;  /* 0x00000009ff15a424 */ /* 0x000fc600078e00ff */
[----:B------:R-:W-:Y:S02]  /*07f0*/  @!P0 IMAD.MOV.U32 R26, RZ, RZ, 0xa ;  /* 0x0000000aff1a8424 */ /* 0x000fe400078e00ff */
[C-C-:B------:R-:W-:Y:S01]  /*0800*/  @!P0 IMAD R9, R27.reuse, 0x4, R16.reuse ;  /* 0x000000041b098824 */ /* 0x140fe200078e0210 */
[----:B------:R-:W-:Y:S01]  /*0810*/  @!P2 STL [R29], R21 ;  /* 0x000000151d00a387 */ /* 0x000fe20000100800 */
[----:B------:R-:W-:Y:S01]  /*0820*/  ISETP.NE.AND P2, PT, R20, RZ, PT ;  /* 0x000000ff1400720c */ /* 0x000fe20003f45270 */
[----:B------:R-:W-:Y:S02]  /*0830*/  @!P0 VIADD R27, R27, 0x1 ;  /* 0x000000011b1b8836 */ /* 0x000fe40000000000 */
[----:B------:R1:W-:Y:S01]  /*0840*/  @!P0 STL [R9], R26 ;  /* 0x0000001a09008387 */ /* 0x0003e20000100800 */
[----:B------:R-:W-:Y:S02]  /*0850*/  ISETP.NE.AND P0, PT, R19, RZ, PT ;  /* 0x000000ff1300720c */ /* 0x000fe40003f05270 */
[----:B------:R-:W-:Y:S01]  /*0860*/  @!P1 MOV R20, 0xb ;  /* 0x0000000b00149802 */ /* 0x000fe20000000f00 */
[C---:B0-----:R-:W-:Y:S01]  /*0870*/  @!P1 IMAD R28, R27.reuse, 0x4, R16 ;  /* 0x000000041b1c9824 */ /* 0x041fe200078e0210 */
[----:B------:R-:W3:Y:S04]  /*0880*/  LDG.E R11, desc[UR36][R12.64+0x7c] ;  /* 0x00007c240c0b7981 */ /* 0x000ee8000c1e1900 */
[----:B-1----:R-:W3:Y:S01]  /*0890*/  LDG.E R9, desc[UR36][R12.64+0x78] ;  /* 0x000078240c097981 */ /* 0x002ee2000c1e1900 */
[----:B------:R-:W-:-:S03]  /*08a0*/  @!P1 VIADD R27, R27, 0x1 ;  /* 0x000000011b1b9836 */ /* 0x000fc60000000000 */
[----:B------:R0:W-:Y:S01]  /*08b0*/  @!P1 STL [R28], R20 ;  /* 0x000000141c009387 */ /* 0x0001e20000100800 */
[----:B------:R-:W-:Y:S02]  /*08c0*/  ISETP.NE.AND P1, PT, R15, RZ, PT ;  /* 0x000000ff0f00720c */ /* 0x000fe40003f25270 */
[C---:B------:R-:W-:Y:S01]  /*08d0*/  @!P2 LEA R29, R27.reuse, R16, 0x2 ;  /* 0x000000101b1da211 */ /* 0x040fe200078e10ff */
[----:B------:R-:W-:Y:S01]  /*08e0*/  @!P2 VIADD R27, R27, 0x1 ;  /* 0x000000011b1ba836 */ /* 0x000fe20000000000 */
[----:B------:R-:W3:Y:S01]  /*08f0*/  LDG.E R15, desc[UR36][R12.64+0x80] ;  /* 0x000080240c0f7981 */ /* 0x000ee2000c1e1900 */
[----:B------:R-:W-:Y:S02]  /*0900*/  @!P2 IMAD.MOV.U32 R21, RZ, RZ, 0xc ;  /* 0x0000000cff15a424 */ /* 0x000fe400078e00ff */
[----:B------:R-:W-:Y:S02]  /*0910*/  @!P0 IMAD.MOV.U32 R26, RZ, RZ, 0xd ;  /* 0x0000000dff1a8424 */ /* 0x000fe400078e00ff */
[C---:B------:R-:W-:Y:S01]  /*0920*/  @!P0 IMAD R19, R27.reuse, 0x4, R16 ;  /* 0x000000041b138824 */ /* 0x040fe200078e0210 */
[----:B------:R-:W-:Y:S01]  /*0930*/  @!P0 IADD3 R27, PT, PT, R27, 0x1, RZ ;  /* 0x000000011b1b8810 */ /* 0x000fe20007ffe0ff */
[----:B------:R1:W-:Y:S01]  /*0940*/  @!P2 STL [R29], R21 ;  /* 0x000000151d00a387 */ /* 0x0003e20000100800 */
[----:B------:R-:W-:Y:S01]  /*0950*/  ISETP.NE.AND P2, PT, R18, RZ, PT ;  /* 0x000000ff1200720c */ /* 0x000fe20003f45270 */
[----:B0-----:R-:W-:-:S02]  /*0960*/  @!P1 IMAD.MOV.U32 R28, RZ, RZ, 0xe ;  /* 0x0000000eff1c9424 */ /* 0x001fc400078e00ff */
[----:B------:R0:W-:Y:S01]  /*0970*/  @!P0 STL [R19], R26 ;  /* 0x0000001a13008387 */ /* 0x0001e20000100800 */
[----:B------:R-:W-:-:S03]  /*0980*/  @!P1 IMAD R18, R27, 0x4, R16 ;  /* 0x000000041b129824 */ /* 0x000fc600078e0210 */
[----:B-1----:R-:W3:Y:S04]  /*0990*/  LDG.E R21, desc[UR36][R12.64+0x8c] ;  /* 0x00008c240c157981 */ /* 0x002ee8000c1e1900 */
[----:B0-----:R-:W3:Y:S04]  /*09a0*/  LDG.E R19, desc[UR36][R12.64+0x84] ;  /* 0x000084240c137981 */ /* 0x001ee8000c1e1900 */
[----:B------:R0:W-:Y:S01]  /*09b0*/  @!P1 STL [R18], R28 ;  /* 0x0000001c12009387 */ /* 0x0001e20000100800 */
[----:B------:R-:W-:-:S03]  /*09c0*/  @!P1 VIADD R27, R27, 0x1 ;  /* 0x000000011b1b9836 */ /* 0x000fc60000000000 */
[----:B0-----:R-:W3:Y:S01]  /*09d0*/  LDG.E R18, desc[UR36][R12.64+0x88] ;  /* 0x000088240c127981 */ /* 0x001ee2000c1e1900 */
[----:B------:R-:W-:Y:S01]  /*09e0*/  @!P2 MOV R29, 0xf ;  /* 0x0000000f001da802 */ /* 0x000fe20000000f00 */
[----:B------:R-:W-:-:S05]  /*09f0*/  @!P2 IMAD R20, R27, 0x4, R16 ;  /* 0x000000041b14a824 */ /* 0x000fca00078e0210 */
[----:B------:R0:W-:Y:S04]  /*0a00*/  @!P2 STL [R20], R29 ;  /* 0x0000001d1400a387 */ /* 0x0001e80000100800 */
[----:B0-----:R-:W3:Y:S01]  /*0a10*/  LDG.E R20, desc[UR36][R12.64+0x90] ;  /* 0x000090240c147981 */ /* 0x001ee2000c1e1900 */
[----:B------:R-:W-:-:S03]  /*0a20*/  ISETP.NE.AND P1, PT, R10, RZ, PT ;  /* 0x000000ff0a00720c */ /* 0x000fc60003f25270 */
[----:B------:R-:W3:Y:S01]  /*0a30*/  LDG.E R10, desc[UR36][R12.64+0x94] ;  /* 0x000094240c0a7981 */ /* 0x000ee2000c1e1900 */
[----:B------:R-:W-:-:S09]  /*0a40*/  @!P2 VIADD R27, R27, 0x1 ;  /* 0x000000011b1ba836 */ /* 0x000fd20000000000 */
[C---:B------:R-:W-:Y:S01]  /*0a50*/  @!P1 LEA R26, R27.reuse, R16, 0x2 ;  /* 0x000000101b1a9211 */ /* 0x040fe200078e10ff */
[----:B------:R-:W-:Y:S02]  /*0a60*/  @!P1 VIADD R27, R27, 0x1 ;  /* 0x000000011b1b9836 */ /* 0x000fe40000000000 */
[----:B------:R-:W-:Y:S01]  /*0a70*/  IMAD.X R17, RZ, RZ, RZ, P4 ;  /* 0x000000ffff117224 */ /* 0x000fe200020e06ff */
[----:B--2---:R-:W-:Y:S02]  /*0a80*/  ISETP.NE.AND P3, PT, R2, RZ, PT ;  /* 0x000000ff0200720c */ /* 0x004fe40003f65270 */
[----:B----4-:R-:W-:Y:S02]  /*0a90*/  ISETP.NE.AND P2, PT, R3, RZ, PT ;  /* 0x000000ff0300720c */ /* 0x010fe40003f45270 */
[----:B-----5:R-:W-:Y:S01]  /*0aa0*/  ISETP.NE.AND P0, PT, R0, RZ, PT ;  /* 0x000000ff0000720c */ /* 0x020fe20003f05270 */
[----:B------:R-:W-:-:S08]  /*0ab0*/  @!P1 IMAD.MOV.U32 R0, RZ, RZ, 0x10 ;  /* 0x00000010ff009424 */ /* 0x000fd000078e00ff */
[C-C-:B------:R-:W-:Y:S02]  /*0ac0*/  @!P3 IMAD R29, R27.reuse, 0x4, R16.reuse ;  /* 0x000000041b1db824 */ /* 0x140fe400078e0210 */
[----:B------:R-:W-:Y:S01]  /*0ad0*/  @!P3 VIADD R27, R27, 0x1 ;  /* 0x000000011b1bb836 */ /* 0x000fe20000000000 */
[----:B------:R0:W-:Y:S01]  /*0ae0*/  @!P1 STL [R26], R0 ;  /* 0x000000001a009387 */ /* 0x0001e20000100800 */
[----:B---3--:R-:W-:Y:S02]  /*0af0*/  ISETP.NE.AND P1, PT, R5, RZ, PT ;  /* 0x000000ff0500720c */ /* 0x008fe40003f25270 */
[----:B------:R-:W-:Y:S01]  /*0b00*/  @!P3 MOV R2, 0x11 ;  /* 0x000000110002b802 */ /* 0x000fe20000000f00 */
[C---:B------:R-:W-:Y:S02]  /*0b10*/  @!P2 IMAD R28, R27.reuse, 0x4, R16 ;  /* 0x000000041b1ca824 */ /* 0x040fe400078e0210 */
[----:B------:R-:W-:Y:S01]  /*0b20*/  @!P2 VIADD R27, R27, 0x1 ;  /* 0x000000011b1ba836 */ /* 0x000fe20000000000 */
[----:B------:R-:W-:Y:S01]  /*0b30*/  ISETP.NE.AND P4, PT, R4, RZ, PT ;  /* 0x000000ff0400720c */ /* 0x000fe20003f85270 */
[----:B------:R1:W-:Y:S01]  /*0b40*/  @!P3 STL [R29], R2 ;  /* 0x000000021d00b387 */ /* 0x0003e20000100800 */
[----:B------:R-:W-:Y:S01]  /*0b50*/  @!P2 IMAD.MOV.U32 R3, RZ, RZ, 0x12 ;  /* 0x00000012ff03a424 */ /* 0x000fe200078e00ff */
[----:B0-----:R-:W-:-:S02]  /*0b60*/  @!P0 MOV R0, 0x13 ;  /* 0x0000001300008802 */ /* 0x001fc40000000f00 */
[C---:B-1----:R-:W-:Y:S01]  /*0b70*/  @!P0 LEA R29, R27.reuse, R16, 0x2 ;  /* 0x000000101b1d8211 */ /* 0x042fe200078e10ff */
[----:B------:R-:W-:-:S04]  /*0b80*/  @!P0 VIADD R27, R27, 0x1 ;  /* 0x000000011b1b8836 */ /* 0x000fc80000000000 */
[C-C-:B------:R-:W-:Y:S02]  /*0b90*/  @!P1 IMAD R26, R27.reuse, 0x4, R16.reuse ;  /* 0x000000041b1a9824 */ /* 0x140fe400078e0210 */
[----:B------:R-:W-:Y:S02]  /*0ba0*/  @!P1 VIADD R27, R27, 0x1 ;  /* 0x000000011b1b9836 */ /* 0x000fe40000000000 */
[----:B------:R-:W-:Y:S02]  /*0bb0*/  @!P1 IMAD.MOV.U32 R4, RZ, RZ, 0x14 ;  /* 0x00000014ff049424 */ /* 0x000fe400078e00ff */
[----:B------:R-:W-:Y:S02]  /*0bc0*/  @!P4 IMAD.MOV.U32 R5, RZ, RZ, 0x15 ;  /* 0x00000015ff05c424 */ /* 0x000fe400078e00ff */
[----:B------:R-:W-:Y:S01]  /*0bd0*/  @!P4 IMAD R2, R27, 0x4, R16 ;  /* 0x000000041b02c824 */ /* 0x000fe200078e0210 */
[----:B------:R-:W-:Y:S01]  /*0be0*/  @!P2 STL [R28], R3 ;  /* 0x000000031c00a387 */ /* 0x000fe20000100800 */
[----:B------:R-:W-:-:S03]  /*0bf0*/  ISETP.NE.AND P2, PT, R22, RZ, PT ;  /* 0x000000ff1600720c */ /* 0x000fc60003f45270 */
[----:B------:R0:W-:Y:S04]  /*0c00*/  @!P0 STL [R29], R0 ;  /* 0x000000001d008387 */ /* 0x0001e80000100800 */
[----:B------:R-:W-:Y:S04]  /*0c10*/  @!P1 STL [R26], R4 ;  /* 0x000000041a009387 */ /* 0x000fe80000100800 */
[----:B------:R1:W-:Y:S01]  /*0c20*/  @!P4 STL [R2], R5 ;  /* 0x000000050200c387 */ /* 0x0003e20000100800 */
[----:B------:R-:W-:Y:S02]  /*0c30*/  ISETP.NE.AND P3, PT, R23, RZ, PT ;  /* 0x000000ff1700720c */ /* 0x000fe40003f65270 */
[----:B------:R-:W-:Y:S01]  /*0c40*/  @!P4 IADD3 R27, PT, PT, R27, 0x1, RZ ;  /* 0x000000011b1bc810 */ /* 0x000fe20007ffe0ff */
[----:B0-----:R-:W2:Y:S01]  /*0c50*/  LDG.E R0, desc[UR36][R12.64+0x9c] ;  /* 0x00009c240c007981 */ /* 0x001ea2000c1e1900 */
[----:B------:R-:W-:-:S03]  /*0c60*/  ISETP.NE.AND P0, PT, R24, RZ, PT ;  /* 0x000000ff1800720c */ /* 0x000fc60003f05270 */
[----:B------:R-:W3:Y:S04]  /*0c70*/  LDG.E R3, desc[UR36][R12.64+0xa0] ;  /* 0x0000a0240c037981 */ /* 0x000ee8000c1e1900 */
[----:B-1----:R-:W4:Y:S01]  /*0c80*/  LDG.E R2, desc[UR36][R12.64+0x98] ;  /* 0x000098240c027981 */ /* 0x002f22000c1e1900 */
[----:B------:R-:W-:Y:S01]  /*0c90*/  ISETP.NE.AND P1, PT, R25, RZ, PT ;  /* 0x000000ff1900720c */ /* 0x000fe20003f25270 */
[C---:B------:R-:W-:Y:S02]  /*0ca0*/  @!P2 IMAD R25, R27.reuse, 0x4, R16 ;  /* 0x000000041b19a824 */ /* 0x040fe400078e0210 */
[----:B------:R-:W-:Y:S01]  /*0cb0*/  @!P2 VIADD R27, R27, 0x1 ;  /* 0x000000011b1ba836 */ /* 0x000fe20000000000 */
[----:B------:R-:W5:Y:S01]  /*0cc0*/  LDG.E R5, desc[UR36][R12.64+0xa4] ;  /* 0x0000a4240c057981 */ /* 0x000f62000c1e1900 */
[----:B------:R-:W-:-:S02]  /*0cd0*/  @!P2 IMAD.MOV.U32 R22, RZ, RZ, 0x16 ;  /* 0x00000016ff16a424 */ /* 0x000fc400078e00ff */
[C-C-:B------:R-:W-:Y:S01]  /*0ce0*/  @!P3 IMAD R28, R27.reuse, 0x4, R16.reuse ;  /* 0x000000041b1cb824 */ /* 0x140fe200078e0210 */
[----:B------:R-:W5:Y:S01]  /*0cf0*/  LDG.E R4, desc[UR36][R12.64+0xa8] ;  /* 0x0000a8240c047981 */ /* 0x000f62000c1e1900 */
[----:B------:R-:W-:Y:S01]  /*0d00*/  @!P3 VIADD R27, R27, 0x1 ;  /* 0x000000011b1bb836 */ /* 0x000fe20000000000 */
[----:B------:R-:W-:Y:S02]  /*0d10*/  @!P3 MOV R23, 0x17 ;  /* 0x000000170017b802 */ /* 0x000fe40000000f00 */
[----:B------:R-:W-:Y:S01]  /*0d20*/  @!P2 STL [R25], R22 ;  /* 0x000000161900a387 */ /* 0x000fe20000100800 */
[----:B------:R-:W-:Y:S01]  /*0d30*/  ISETP.NE.AND P2, PT, R14, RZ, PT ;  /* 0x000000ff0e00720c */ /* 0x000fe20003f45270 */
[C---:B------:R-:W-:Y:S02]  /*0d40*/  @!P0 IMAD R29, R27.reuse, 0x4, R16 ;  /* 0x000000041b1d8824 */ /* 0x040fe400078e0210 */
[----:B------:R-:W-:Y:S01]  /*0d50*/  @!P0 IMAD.MOV.U32 R14, RZ, RZ, 0x18 ;  /* 0x00000018ff0e8424 */ /* 0x000fe200078e00ff */
[----:B------:R0:W-:Y:S01]  /*0d60*/  @!P3 STL [R28], R23 ;  /* 0x000000171c00b387 */ /* 0x0001e20000100800 */
[----:B------:R-:W-:-:S03]  /*0d70*/  @!P0 IADD3 R27, PT, PT, R27, 0x1, RZ ;  /* 0x000000011b1b8810 */ /* 0x000fc60007ffe0ff */
[----:B------:R1:W-:Y:S01]  /*0d80*/  @!P0 STL [R29], R14 ;  /* 0x0000000e1d008387 */ /* 0x0003e20000100800 */
[----:B------:R-:W-:-:S03]  /*0d90*/  ISETP.NE.AND P0, PT, R8, RZ, PT ;  /* 0x000000ff0800720c */ /* 0x000fc60003f05270 */
[----:B------:R-:W5:Y:S01]  /*0da0*/  LDG.E R8, desc[UR36][R12.64+0xac] ;  /* 0x0000ac240c087981 */ /* 0x000f62000c1e1900 */
[C-C-:B------:R-:W-:Y:S01]  /*0db0*/  @!P1 IMAD R26, R27.reuse, 0x4, R16.reuse ;  /* 0x000000041b1a9824 */ /* 0x140fe200078e0210 */
[----:B------:R-:W-:Y:S02]  /*0dc0*/  @!P1 IADD3 R27, PT, PT, R27, 0x1, RZ ;  /* 0x000000011b1b9810 */ /* 0x000fe40007ffe0ff */
[----:B------:R-:W-:Y:S01]  /*0dd0*/  ISETP.NE.AND P3, PT, R6, RZ, PT ;  /* 0x000000ff0600720c */ /* 0x000fe20003f65270 */
[----:B------:R-:W-:Y:S01]  /*0de0*/  @!P1 IMAD.MOV.U32 R24, RZ, RZ, 0x19 ;  /* 0x00000019ff189424 */ /* 0x000fe200078e00ff */
[----:B------:R-:W5:Y:S01]  /*0df0*/  LDG.E R6, desc[UR36][R12.64+0xb0] ;  /* 0x0000b0240c067981 */ /* 0x000f62000c1e1900 */
[C---:B0-----:R-:W-:Y:S02]  /*0e00*/  @!P2 IMAD R28, R27.reuse, 0x4, R16 ;  /* 0x000000041b1ca824 */ /* 0x041fe400078e0210 */
[----:B------:R-:W-:Y:S01]  /*0e10*/  @!P2 VIADD R27, R27, 0x1 ;  /* 0x000000011b1ba836 */ /* 0x000fe20000000000 */
[----:B-1----:R-:W5:Y:S01]  /*0e20*/  LDG.E R14, desc[UR36][R12.64+0xb4] ;  /* 0x0000b4240c0e7981 */ /* 0x002f62000c1e1900 */
[----:B------:R-:W-:-:S03]  /*0e30*/  @!P2 IMAD.MOV.U32 R22, RZ, RZ, 0x1a ;  /* 0x0000001aff16a424 */ /* 0x000fc600078e00ff */
[----:B------:R0:W-:Y:S01]  /*0e40*/  @!P1 STL [R26], R24 ;  /* 0x000000181a009387 */ /* 0x0001e20000100800 */
[----:B------:R-:W-:Y:S02]  /*0e50*/  ISETP.NE.AND P1, PT, R7, RZ, PT ;  /* 0x000000ff0700720c */ /* 0x000fe40003f25270 */
[C-C-:B------:R-:W-:Y:S01]  /*0e60*/  @!P3 IMAD R29, R27.reuse, 0x4, R16.reuse ;  /* 0x000000041b1db824 */ /* 0x140fe200078e0210 */
[----:B------:R-:W5:Y:S01]  /*0e70*/  LDG.E R7, desc[UR36][R12.64+0xb8] ;  /* 0x0000b8240c077981 */ /* 0x000f62000c1e1900 */
[----:B------:R-:W-:Y:S01]  /*0e80*/  @!P3 VIADD R27, R27, 0x1 ;  /* 0x000000011b1bb836 */ /* 0x000fe20000000000 */
[----:B------:R-:W-:Y:S02]  /*0e90*/  @!P3 MOV R23, 0x1b ;  /* 0x0000001b0017b802 */ /* 0x000fe40000000f00 */
[----:B------:R1:W-:Y:S01]  /*0ea0*/  @!P2 STL [R28], R22 ;  /* 0x000000161c00a387 */ /* 0x0003e20000100800 */
[----:B0-----:R-:W-:Y:S02]  /*0eb0*/  @!P0 IMAD R26, R27, 0x4, R16 ;  /* 0x000000041b1a8824 */ /* 0x001fe400078e0210 */
[----:B------:R-:W-:Y:S01]  /*0ec0*/  @!P0 IMAD.MOV.U32 R24, RZ, RZ, 0x1c ;  /* 0x0000001cff188424 */ /* 0x000fe200078e00ff */
[----:B------:R-:W-:-:S02]  /*0ed0*/  ISETP.NE.AND P2, PT, R9, RZ, PT ;  /* 0x000000ff0900720c */ /* 0x000fc40003f45270 */
[----:B------:R-:W5:Y:S01]  /*0ee0*/  LDG.E R9, desc[UR36][R12.64+0xbc] ;  /* 0x0000bc240c097981 */ /* 0x000f62000c1e1900 */
[----:B------:R-:W-:-:S03]  /*0ef0*/  @!P0 IADD3 R27, PT, PT, R27, 0x1, RZ ;  /* 0x000000011b1b8810 */ /* 0x000fc60007ffe0ff */
[----:B------:R0:W-:Y:S04]  /*0f00*/  @!P3 STL [R29], R23 ;  /* 0x000000171d00b387 */ /* 0x0001e80000100800 */
[----:B------:R0:W-:Y:S01]  /*0f10*/  @!P0 STL [R26], R24 ;  /* 0x000000181a008387 */ /* 0x0001e20000100800 */
[----:B------:R-:W-:-:S03]  /*0f20*/  ISETP.NE.AND P0, PT, R11, RZ, PT ;  /* 0x000000ff0b00720c */ /* 0x000fc60003f05270 */
[----:B------:R-:W5:Y:S01]  /*0f30*/  LDG.E R11, desc[UR36][R12.64+0xc0] ;  /* 0x0000c0240c0b7981 */ /* 0x000f62000c1e1900 */
[----:B------:R-:W-:Y:S02]  /*0f40*/  @!P1 IMAD.MOV.U32 R25, RZ, RZ, 0x1d ;  /* 0x0000001dff199424 */ /* 0x000fe400078e00ff */
[C-C-:B-1----:R-:W-:Y:S01]  /*0f50*/  @!P1 IMAD R28, R27.reuse, 0x4, R16.reuse ;  /* 0x000000041b1c9824 */ /* 0x142fe200078e0210 */
[----:B------:R-:W-:Y:S01]  /*0f60*/  @!P1 IADD3 R27, PT, PT, R27, 0x1, RZ ;  /* 0x000000011b1b9810 */ /* 0x000fe20007ffe0ff */
[----:B0-----:R-:W-:Y:S01]  /*0f70*/  @!P2 IMAD.MOV.U32 R23, RZ, RZ, 0x1e ;  /* 0x0000001eff17a424 */ /* 0x001fe200078e00ff */
[----:B------:R-:W5:Y:S04]  /*0f80*/  LDG.E R22, desc[UR36][R12.64+0xc4] ;  /* 0x0000c4240c167981 */ /* 0x000f68000c1e1900 */
[----:B------:R0:W-:Y:S01]  /*0f90*/  @!P1 STL [R28], R25 ;  /* 0x000000191c009387 */ /* 0x0001e20000100800 */
[----:B------:R-:W-:Y:S01]  /*0fa0*/  ISETP.NE.AND P1, PT, R15, RZ, PT ;  /* 0x000000ff0f00720c */ /* 0x000fe20003f25270 */
[C---:B------:R-:W-:Y:S01]  /*0fb0*/  @!P2 IMAD R29, R27.reuse, 0x4, R16 ;  /* 0x000000041b1da824 */ /* 0x040fe200078e0210 */
[----:B------:R-:W-:Y:S01]  /*0fc0*/  @!P2 IADD3 R27, PT, PT, R27, 0x1, RZ ;  /* 0x000000011b1ba810 */ /* 0x000fe20007ffe0ff */
[----:B------:R-:W5:Y:S01]  /*0fd0*/  LDG.E R15, desc[UR36][R12.64+0xc8] ;  /* 0x0000c8240c0f7981 */ /* 0x000f62000c1e1900 */
[----:B------:R-:W-:-:S03]  /*0fe0*/  @!P0 IMAD.MOV.U32 R24, RZ, RZ, 0x1f ;  /* 0x0000001fff188424 */ /* 0x000fc600078e00ff */
[----:B------:R-:W-:Y:S01]  /*0ff0*/  @!P2 STL [R29], R23 ;  /* 0x000000171d00a387 */ /* 0x000fe20000100800 */
[----:B------:R-:W-:Y:S01]  /*1000*/  ISETP.NE.AND P2, PT, R19, RZ, PT ;  /* 0x000000ff1300720c */ /* 0x000fe20003f45270 */
[C---:B0-----:R-:W-:Y:S01]  /*1010*/  @!P0 IMAD R28, R27.reuse, 0x4, R16 ;  /* 0x000000041b1c8824 */ /* 0x041fe200078e0210 */
[----:B------:R-:W-:Y:S01]  /*1020*/  @!P0 IADD3 R27, PT, PT, R27, 0x1, RZ ;  /* 0x000000011b1b8810 */ /* 0x000fe20007ffe0ff */
[----:B------:R-:W5:Y:S02]  /*1030*/  LDG.E R19, desc[UR36][R12.64+0xd0] ;  /* 0x0000d0240c137981 */ /* 0x000f64000c1e1900 */
[----:B------:R-:W-:Y:S02]  /*1040*/  @!P1 IMAD.MOV.U32 R25, RZ, RZ, 0x20 ;  /* 0x00000020ff199424 */ /* 0x000fe400078e00ff */
[----:B------:R0:W-:Y:S01]  /*1050*/  @!P0 STL [R28], R24 ;  /* 0x000000181c008387 */ /* 0x0001e20000100800 */
[----:B------:R-:W-:-:S03]  /*1060*/  ISETP.NE.AND P0, PT, R18, RZ, PT ;  /* 0x000000ff1200720c */ /* 0x000fc60003f05270 */
[----:B------:R-:W5:Y:S01]  /*1070*/  LDG.E R18, desc[UR36][R12.64+0xcc] ;  /* 0x0000cc240c127981 */ /* 0x000f62000c1e1900 */
[C---:B0-----:R-:W-:Y:S01]  /*1080*/  @!P1 IMAD R24, R27.reuse, 0x4, R16 ;  /* 0x000000041b189824 */ /* 0x041fe200078e0210 */
[----:B------:R-:W-:Y:S01]  /*1090*/  @!P1 IADD3 R27, PT, PT, R27, 0x1, RZ ;  /* 0x000000011b1b9810 */ /* 0x000fe20007ffe0ff */
[----:B------:R-:W-:-:S03]  /*10a0*/  @!P2 IMAD.MOV.U32 R26, RZ, RZ, 0x21 ;  /* 0x00000021ff1aa424 */ /* 0x000fc600078e00ff */
[----:B------:R0:W-:Y:S01]  /*10b0*/  @!P1 STL [R24], R25 ;  /* 0x0000001918009387 */ /* 0x0001e20000100800 */
[----:B------:R-:W-:Y:S01]  /*10c0*/  ISETP.NE.AND P1, PT, R21, RZ, PT ;  /* 0x000000ff1500720c */ /* 0x000fe20003f25270 */
[C---:B------:R-:W-:Y:S01]  /*10d0*/  @!P2 IMAD R23, R27.reuse, 0x4, R16 ;  /* 0x000000041b17a824 */ /* 0x040fe200078e0210 */
[----:B------:R-:W-:-:S04]  /*10e0*/  @!P2 IADD3 R27, PT, PT, R27, 0x1, RZ ;  /* 0x000000011b1ba810 */ /* 0x000fc80007ffe0ff */
[----:B------:R1:W-:Y:S01]  /*10f0*/  @!P2 STL [R23], R26 ;  /* 0x0000001a1700a387 */ /* 0x0003e20000100800 */
[C---:B------:R-:W-:Y:S01]  /*1100*/  @!P0 IMAD R21, R27.reuse, 0x4, R16 ;  /* 0x000000041b158824 */ /* 0x040fe200078e0210 */
[----:B------:R-:W-:Y:S01]  /*1110*/  @!P0 IADD3 R27, PT, PT, R27, 0x1, RZ ;  /* 0x000000011b1b8810 */ /* 0x000fe20007ffe0ff */
[----:B------:R-:W-:Y:S01]  /*1120*/  @!P0 IMAD.MOV.U32 R28, RZ, RZ, 0x22 ;  /* 0x00000022ff1c8424 */ /* 0x000fe200078e00ff */
[----:B------:R-:W-:Y:S01]  /*1130*/  ISETP.NE.AND P2, PT, R20, RZ, PT ;  /* 0x000000ff1400720c */ /* 0x000fe20003f45270 */
[----:B0-----:R-:W5:Y:S04]  /*1140*/  LDG.E R24, desc[UR36][R12.64+0xd8] ;  /* 0x0000d8240c187981 */ /* 0x001f68000c1e1900 */
[----:B-1----:R-:W5:Y:S01]  /*1150*/  LDG.E R23, desc[UR36][R12.64+0xd4] ;  /* 0x0000d4240c177981 */ /* 0x002f62000c1e1900 */
[----:B------:R-:W-:-:S02]  /*1160*/  @!P1 IMAD.MOV.U32 R29, RZ, RZ, 0x23 ;  /* 0x00000023ff1d9424 */ /* 0x000fc400078e00ff */
[C---:B------:R-:W-:Y:S01]  /*1170*/  @!P1 IMAD R20, R27.reuse, 0x4, R16 ;  /* 0x000000041b149824 */ /* 0x040fe200078e0210 */
[----:B------:R0:W-:Y:S04]  /*1180*/  @!P0 STL [R21], R28 ;  /* 0x0000001c15008387 */ /* 0x0001e80000100800 */
[----:B------:R1:W-:Y:S04]  /*1190*/  @!P1 STL [R20], R29 ;  /* 0x0000001d14009387 */ /* 0x0003e80000100800 */
[----:B0-----:R-:W5:Y:S04]  /*11a0*/  LDG.E R21, desc[UR36][R12.64+0xdc] ;  /* 0x0000dc240c157981 */ /* 0x001f68000c1e1900 */
[----:B-1----:R-:W5:Y:S01]  /*11b0*/  LDG.E R20, desc[UR36][R12.64+0xe0] ;  /* 0x0000e0240c147981 */ /* 0x002f62000c1e1900 */
[----:B------:R-:W-:-:S02]  /*11c0*/  @!P1 IADD3 R27, PT, PT, R27, 0x1, RZ ;  /* 0x000000011b1b9810 */ /* 0x000fc40007ffe0ff */
[----:B------:R-:W-:Y:S02]  /*11d0*/  ISETP.NE.AND P1, PT, R10, RZ, PT ;  /* 0x000000ff0a00720c */ /* 0x000fe40003f25270 */
[----:B------:R-:W5:Y:S01]  /*11e0*/  LDG.E R10, desc[UR36][R12.64+0xe4] ;  /* 0x0000e4240c0a7981 */ /* 0x000f62000c1e1900 */
[----:B------:R-:W-:Y:S02]  /*11f0*/  @!P2 IMAD.MOV.U32 R26, RZ, RZ, 0x24 ;  /* 0x00000024ff1aa424 */ /* 0x000fe400078e00ff */
[----:B------:R-:W-:-:S05]  /*1200*/  @!P2 IMAD R25, R27, 0x4, R16 ;  /* 0x000000041b19a824 */ /* 0x000fca00078e0210 */
[----:B------:R0:W-:Y:S04]  /*1210*/  @!P2 STL [R25], R26 ;  /* 0x0000001a1900a387 */ /* 0x0001e80000100800 */
[----:B0-----:R-:W5:Y:S01]  /*1220*/  LDG.E R25, desc[UR36][R12.64+0xe8] ;  /* 0x0000e8240c197981 */ /* 0x001f62000c1e1900 */
[----:B------:R-:W-:-:S05]  /*1230*/  @!P2 IADD3 R27, PT, PT, R27, 0x1, RZ ;  /* 0x000000011b1ba810 */ /* 0x000fca0007ffe0ff */
[C---:B------:R-:W-:Y:S01]  /*1240*/  @!P1 IMAD R29, R27.reuse, 0x4, R16 ;  /* 0x000000041b1d9824 */ /* 0x040fe200078e0210 */
[----:B------:R-:W-:Y:S02]  /*1250*/  @!P1 IADD3 R27, PT, PT, R27, 0x1, RZ ;  /* 0x000000011b1b9810 */ /* 0x000fe40007ffe0ff */
[----:B--2---:R-:W-:Y:S02]  /*1260*/  ISETP.NE.AND P2, PT, R0, RZ, PT ;  /* 0x000000ff0000720c */ /* 0x004fe40003f45270 */
[----:B----4-:R-:W-:Y:S01]  /*1270*/  ISETP.NE.AND P3, PT, R2, RZ, PT ;  /* 0x000000ff0200720c */ /* 0x010fe20003f65270 */
[----:B------:R-:W-:Y:S01]  /*1280*/  @!P1 IMAD.MOV.U32 R0, RZ, RZ, 0x25 ;  /* 0x00000025ff009424 */ /* 0x000fe200078e00ff */
[----:B---3--:R-:W-:-:S04]  /*1290*/  ISETP.NE.AND P0, PT, R3, RZ, PT ;  /* 0x000000ff0300720c */ /* 0x008fc80003f05270 */
[----:B------:R0:W-:Y:S01]  /*12a0*/  @!P1 STL [R29], R0 ;  /* 0x000000001d009387 */ /* 0x0001e20000100800 */
[----:B-----5:R-:W-:-:S06]  /*12b0*/  ISETP.NE.AND P1, PT, R5, RZ, PT ;  /* 0x000000ff0500720c */ /* 0x020fcc0003f25270 */
[C---:B------:R-:W-:Y:S02]  /*12c0*/  @!P3 IMAD R26, R27.reuse, 0x4, R16 ;  /* 0x000000041b1ab824 */ /* 0x040fe400078e0210 */
[----:B------:R-:W-:Y:S01]  /*12d0*/  @!P3 VIADD R27, R27, 0x1 ;  /* 0x000000011b1bb836 */ /* 0x000fe20000000000 */
[----:B------:R-:W-:-:S03]  /*12e0*/  @!P3 MOV R2, 0x26 ;  /* 0x000000260002b802 */ /* 0x000fc60000000f00 */
[C-C-:B------:R-:W-:Y:S02]  /*12f0*/  @!P2 IMAD R28, R27.reuse, 0x4, R16.reuse ;  /* 0x000000041b1ca824 */ /* 0x140fe400078e0210 */
[----:B------:R-:W-:Y:S01]  /*1300*/  @!P2 VIADD R27, R27, 0x1 ;  /* 0x000000011b1ba836 */ /* 0x000fe20000000000 */
[----:B------:R-:W-:Y:S01]  /*1310*/  @!P2 MOV R3, 0x27 ;  /* 0x000000270003a802 */ /* 0x000fe20000000f00 */
[----:B------:R1:W-:Y:S01]  /*1320*/  @!P3 STL [R26], R2 ;  /* 0x000000021a00b387 */ /* 0x0003e20000100800 */
[----:B0-----:R-:W-:Y:S02]  /*1330*/  @!P0 IMAD.MOV.U32 R0, RZ, RZ, 0x28 ;  /* 0x00000028ff008424 */ /* 0x001fe400078e00ff */
[C---:B------:R-:W-:Y:S01]  /*1340*/  @!P0 IMAD R29, R27.reuse, 0x4, R16 ;  /* 0x000000041b1d8824 */ /* 0x040fe200078e0210 */
[----:B------:R-:W-:Y:S01]  /*1350*/  ISETP.NE.AND P4, PT, R4, RZ, PT ;  /* 0x000000ff0400720c */ /* 0x000fe20003f85270 */
[----:B------:R-:W-:Y:S01]  /*1360*/  @!P0 VIADD R27, R27, 0x1 ;  /* 0x000000011b1b8836 */ /* 0x000fe20000000000 */
[----:B------:R0:W-:Y:S04]  /*1370*/  @!P2 STL [R28], R3 ;  /* 0x000000031c00a387 */ /* 0x0001e80000100800 */
[----:B-1----:R-:W2:Y:S01]  /*1380*/  LDG.E R2, desc[UR36][R12.64+0xec] ;  /* 0x0000ec240c027981 */ /* 0x002ea2000c1e1900 */
[----:B------:R-:W-:-:S02]  /*1390*/  ISETP.NE.AND P2, PT, R8, RZ, PT ;  /* 0x000000ff0800720c */ /* 0x000fc40003f45270 */
[C---:B------:R-:W-:Y:S01]  /*13a0*/  @!P1 LEA R8, R27.reuse, R16, 0x2 ;  /* 0x000000101b089211 */ /* 0x040fe200078e10ff */
[----:B------:R1:W-:Y:S01]  /*13b0*/  @!P0 STL [R29], R0 ;  /* 0x000000001d008387 */ /* 0x0003e20000100800 */
[----:B------:R-:W-:Y:S01]  /*13c0*/  @!P1 MOV R4, 0x29 ;  /* 0x0000002900049802 */ /* 0x000fe20000000f00 */
[----:B------:R-:W-:Y:S01]  /*13d0*/  @!P1 VIADD R27, R27, 0x1 ;  /* 0x000000011b1b9836 */ /* 0x000fe20000000000 */
[----:B------:R-:W-:Y:S01]  /*13e0*/  ISETP.NE.AND P3, PT, R6, RZ, PT ;  /* 0x000000ff0600720c */ /* 0x000fe20003f65270 */
[----:B------:R-:W-:Y:S01]  /*13f0*/  @!P4 IMAD.MOV.U32 R5, RZ, RZ, 0x2a ;  /* 0x0000002aff05c424 */ /* 0x000fe200078e00ff */
[----:B0-----:R-:W3:Y:S04]  /*1400*/  LDG.E R3, desc[UR36][R12.64+0xf8] ;  /* 0x0000f8240c037981 */ /* 0x001ee8000c1e1900 */
[----:B-1----:R-:W4:Y:S04]  /*1410*/  LDG.E R0, desc[UR36][R12.64+0xf0] ;  /* 0x0000f0240c007981 */ /* 0x002f28000c1e1900 */
[----:B------:R0:W-:Y:S01]  /*1420*/  @!P1 STL [R8], R4 ;  /* 0x0000000408009387 */ /* 0x0001e20000100800 */
[C---:B------:R-:W-:Y:S01]  /*1430*/  @!P4 IMAD R26, R27.reuse, 0x4, R16 ;  /* 0x000000041b1ac824 */ /* 0x040fe200078e0210 */
[----:B------:R-:W-:-:S02]  /*1440*/  @!P4 IADD3 R27, PT, PT, R27, 0x1, RZ ;  /* 0x000000011b1bc810 */ /* 0x000fc40007ffe0ff */
[----:B0-----:R-:W5:Y:S01]  /*1450*/  LDG.E R4, desc[UR36][R12.64+0xf4] ;  /* 0x0000f4240c047981 */ /* 0x001f62000c1e1900 */
[----:B------:R-:W-:Y:S02]  /*1460*/  ISETP.NE.AND P1, PT, R14, RZ, PT ;  /* 0x000000ff0e00720c */ /* 0x000fe40003f25270 */
[C-C-:B------:R-:W-:Y:S02]  /*1470*/  @!P2 IMAD R14, R27.reuse, 0x4, R16.reuse ;  /* 0x000000041b0ea824 */ /* 0x140fe400078e0210 */
[----:B------:R-:W-:Y:S01]  /*1480*/  @!P2 VIADD R27, R27, 0x1 ;  /* 0x000000011b1ba836 */ /* 0x000fe20000000000 */
[----:B------:R0:W-:Y:S01]  /*1490*/  @!P4 STL [R26], R5 ;  /* 0x000000051a00c387 */ /* 0x0001e20000100800 */
[----:B------:R-:W-:Y:S02]  /*14a0*/  @!P2 MOV R6, 0x2b ;  /* 0x0000002b0006a802 */ /* 0x000fe40000000f00 */
[----:B------:R-:W-:Y:S01]  /*14b0*/  ISETP.NE.AND P0, PT, R7, RZ, PT ;  /* 0x000000ff0700720c */ /* 0x000fe20003f05270 */
[C---:B------:R-:W-:Y:S01]  /*14c0*/  @!P3 IMAD R28, R27.reuse, 0x4, R16 ;  /* 0x000000041b1cb824 */ /* 0x040fe200078e0210 */
[----:B------:R-:W-:Y:S01]  /*14d0*/  @!P3 IADD3 R27, PT, PT, R27, 0x1, RZ ;  /* 0x000000011b1bb810 */ /* 0x000fe20007ffe0ff */
[----:B0-----:R-:W5:Y:S01]  /*14e0*/  LDG.E R5, desc[UR36][R12.64+0xfc] ;  /* 0x0000fc240c057981 */ /* 0x001f62000c1e1900 */
[----:B------:R-:W-:-:S03]  /*14f0*/  @!P3 IMAD.MOV.U32 R7, RZ, RZ, 0x2c ;  /* 0x0000002cff07b424 */ /* 0x000fc600078e00ff */
[----:B------:R0:W-:Y:S01]  /*1500*/  @!P2 STL [R14], R6 ;  /* 0x000000060e00a387 */ /* 0x0001e20000100800 */
[----:B------:R-:W-:Y:S01]  /*1510*/  ISETP.NE.AND P2, PT, R9, RZ, PT ;  /* 0x000000ff0900720c */ /* 0x000fe20003f45270 */
[C---:B------:R-:W-:Y:S01]  /*1520*/  @!P1 IMAD R29, R27.reuse, 0x4, R16 ;  /* 0x000000041b1d9824 */ /* 0x040fe200078e0210 */
[----:B------:R-:W-:Y:S01]  /*1530*/  @!P1 IADD3 R27, PT, PT, R27, 0x1, RZ ;  /* 0x000000011b1b9810 */ /* 0x000fe20007ffe0ff */
[----:B------:R1:W-:Y:S01]  /*1540*/  @!P3 STL [R28], R7 ;  /* 0x000000071c00b387 */ /* 0x0003e20000100800 */
[----:B------:R-:W-:-:S03]  /*1550*/  ISETP.NE.AND P3, PT, R11, RZ, PT ;  /* 0x000000ff0b00720c */ /* 0x000fc60003f65270 */
[----:B0-----:R-:W5:Y:S01]  /*1560*/  LDG.E R6, desc[UR36][R12.64+0x100] ;  /* 0x000100240c067981 */ /* 0x001f62000c1e1900 */
[----:B------:R-:W-:-:S03]  /*1570*/  @!P1 IMAD.MOV.U32 R8, RZ, RZ, 0x2d ;  /* 0x0000002dff089424 */ /* 0x000fc600078e00ff */
[----:B-1----:R-:W5:Y:S01]  /*1580*/  LDG.E R7, desc[UR36][R12.64+0x104] ;  /* 0x000104240c077981 */ /* 0x002f62000c1e1900 */
[C-C-:B------:R-:W-:Y:S02]  /*1590*/  @!P0 IMAD R26, R27.reuse, 0x4, R16.reuse ;  /* 0x000000041b1a8824 */ /* 0x140fe400078e0210 */
[----:B------:R-:W-:Y:S01]  /*15a0*/  @!P0 VIADD R27, R27, 0x1 ;  /* 0x000000011b1b8836 */ /* 0x000fe20000000000 */
[----:B------:R0:W-:Y:S01]  /*15b0*/  @!P1 STL [R29], R8 ;  /* 0x000000081d009387 */ /* 0x0001e20000100800 */
[----:B------:R-:W-:Y:S02]  /*15c0*/  @!P0 MOV R9, 0x2e ;  /* 0x0000002e00098802 */ /* 0x000fe40000000f00 */
[C-C-:B------:R-:W-:Y:S02]  /*15d0*/  @!P2 IMAD R28, R27.reuse, 0x4, R16.reuse ;  /* 0x000000041b1ca824 */ /* 0x140fe400078e0210 */
[----:B------:R-:W-:Y:S01]  /*15e0*/  @!P2 VIADD R27, R27, 0x1 ;  /* 0x000000011b1ba836 */ /* 0x000fe20000000000 */
[----:B0-----:R-:W5:Y:S01]  /*15f0*/  LDG.E R8, desc[UR36][R12.64+0x108] ;  /* 0x000108240c087981 */ /* 0x001f62000c1e1900 */
[----:B------:R-:W-:Y:S01]  /*1600*/  ISETP.NE.AND P4, PT, R15, RZ, PT ;  /* 0x000000ff0f00720c */ /* 0x000fe20003f85270 */
[----:B------:R-:W-:Y:S01]  /*1610*/  @!P3 IMAD.MOV.U32 R14, RZ, RZ, 0x30 ;  /* 0x00000030ff0eb424 */ /* 0x000fe200078e00ff */
[----:B------:R-:W-:Y:S01]  /*1620*/  @!P2 MOV R11, 0x2f ;  /* 0x0000002f000ba802 */ /* 0x000fe20000000f00 */
[----:B------:R0:W-:Y:S01]  /*1630*/  @!P0 STL [R26], R9 ;  /* 0x000000091a008387 */ /* 0x0001e20000100800 */
[----:B------:R-:W-:Y:S01]  /*1640*/  ISETP.NE.AND P1, PT, R22, RZ, PT ;  /* 0x000000ff1600720c */ /* 0x000fe20003f25270 */
[----:B------:R-:W-:-:S02]  /*1650*/  @!P3 IMAD R15, R27, 0x4, R16 ;  /* 0x000000041b0fb824 */ /* 0x000fc400078e0210 */
[----:B------:R1:W-:Y:S04]  /*1660*/  @!P2 STL [R28], R11 ;  /* 0x0000000b1c00a387 */ /* 0x0003e80000100800 */
[----:B0-----:R-:W5:Y:S01]  /*1670*/  LDG.E R9, desc[UR36][R12.64+0x10c] ;  /* 0x00010c240c097981 */ /* 0x001f62000c1e1900 */
[----:B------:R-:W-:-:S03]  /*1680*/  @!P3 IADD3 R27, PT, PT, R27, 0x1, RZ ;  /* 0x000000011b1bb810 */ /* 0x000fc60007ffe0ff */
[----:B------:R0:W-:Y:S01]  /*1690*/  @!P3 STL [R15], R14 ;  /* 0x0000000e0f00b387 */ /* 0x0001e20000100800 */
[----:B------:R-:W-:Y:S01]  /*16a0*/  ISETP.NE.AND P0, PT, R18, RZ, PT ;  /* 0x000000ff1200720c */ /* 0x000fe20003f05270 */
[C---:B------:R-:W-:Y:S02]  /*16b0*/  @!P1 IMAD R29, R27.reuse, 0x4, R16 ;  /* 0x000000041b1d9824 */ /* 0x040fe400078e0210 */
[----:B-1----:R-:W5:Y:S04]  /*16c0*/  LDG.E R11, desc[UR36][R12.64+0x114] ;  /* 0x000114240c0b7981 */ /* 0x002f68000c1e1900 */
[----:B0-----:R-:W5:Y:S01]  /*16d0*/  LDG.E R15, desc[UR36][R12.64+0x110] ;  /* 0x000110240c0f7981 */ /* 0x001f62000c1e1900 */
[----:B------:R-:W-:Y:S01]  /*16e0*/  @!P1 VIADD R27, R27, 0x1 ;  /* 0x000000011b1b9836 */ /* 0x000fe20000000000 */
[----:B------:R-:W-:-:S02]  /*16f0*/  ISETP.NE.AND P2, PT, R19, RZ, PT ;  /* 0x000000ff1300720c */ /* 0x000fc40003f45270 */
[----:B------:R-:W-:Y:S01]  /*1700*/  @!P1 MOV R18, 0x31 ;  /* 0x0000003100129802 */ /* 0x000fe20000000f00 */
[C-C-:B------:R-:W-:Y:S01]  /*1710*/  @!P4 IMAD R26, R27.reuse, 0x4, R16.reuse ;  /* 0x000000041b1ac824 */ /* 0x140fe200078e0210 */
[----:B------:R-:W5:Y:S01]  /*1720*/  LDG.E R14, desc[UR36][R12.64+0x118] ;  /* 0x000118240c0e7981 */ /* 0x000f62000c1e1900 */
[----:B------:R-:W-:Y:S01]  /*1730*/  @!P4 IADD3 R27, PT, PT, R27, 0x1, RZ ;  /* 0x000000011b1bc810 */ /* 0x000fe20007ffe0ff */
[----:B------:R-:W-:Y:S02]  /*1740*/  @!P4 IMAD.MOV.U32 R22, RZ, RZ, 0x32 ;  /* 0x00000032ff16c424 */ /* 0x000fe400078e00ff */
[----:B------:R0:W-:Y:S01]  /*1750*/  @!P1 STL [R29], R18 ;  /* 0x000000121d009387 */ /* 0x0001e20000100800 */
[----:B------:R-:W-:Y:S01]  /*1760*/  ISETP.NE.AND P1, PT, R23, RZ, PT ;  /* 0x000000ff1700720c */ /* 0x000fe20003f25270 */
[C---:B------:R-:W-:Y:S01]  /*1770*/  @!P0 IMAD R28, R27.reuse, 0x4, R16 ;  /* 0x000000041b1c8824 */ /* 0x040fe200078e0210 */
[----:B------:R-:W-:Y:S01]  /*1780*/  @!P0 MOV R19, 0x33 ;  /* 0x0000003300138802 */ /* 0x000fe20000000f00 */
[----:B------:R-:W-:Y:S01]  /*1790*/  @!P0 VIADD R27, R27, 0x1 ;  /* 0x000000011b1b8836 */ /* 0x000fe20000000000 */
[----:B------:R-:W-:Y:S04]  /*17a0*/  @!P4 STL [R26], R22 ;  /* 0x000000161a00c387 */ /* 0x000fe80000100800 */
[----:B0-----:R-:W5:Y:S01]  /*17b0*/  LDG.E R18, desc[UR36][R12.64+0x11c] ;  /* 0x00011c240c127981 */ /* 0x001f62000c1e1900 */
[----:B------:R-:W-:-:S02]  /*17c0*/  @!P2 IMAD.MOV.U32 R23, RZ, RZ, 0x34 ;  /* 0x00000034ff17a424 */ /* 0x000fc400078e00ff */
[C---:B------:R-:W-:Y:S01]  /*17d0*/  @!P2 IMAD R29, R27.reuse, 0x4, R16 ;  /* 0x000000041b1da824 */ /* 0x040fe200078e0210 */
[----:B------:R0:W-:Y:S01]  /*17e0*/  @!P0 STL [R28], R19 ;  /* 0x000000131c008387 */ /* 0x0001e20000100800 */
[----:B------:R-:W-:Y:S02]  /*17f0*/  @!P2 IADD3 R27, PT, PT, R27, 0x1, RZ ;  /* 0x000000011b1ba810 */ /* 0x000fe40007ffe0ff */
[----:B------:R-:W-:Y:S01]  /*1800*/  ISETP.NE.AND P3, PT, R24, RZ, PT ;  /* 0x000000ff1800720c */ /* 0x000fe20003f65270 */
[----:B------:R1:W-:Y:S01]  /*1810*/  @!P2 STL [R29], R23 ;  /* 0x000000171d00a387 */ /* 0x0003e20000100800 */
[----:B------:R-:W-:-:S03]  /*1820*/  ISETP.NE.AND P0, PT, R21, RZ, PT ;  /* 0x000000ff1500720c */ /* 0x000fc60003f05270 */
[----:B0-----:R-:W5:Y:S01]  /*1830*/  LDG.E R19, desc[UR36][R12.64+0x120] ;  /* 0x000120240c137981 */ /* 0x001f62000c1e1900 */
[----:B------:R-:W-:Y:S01]  /*1840*/  ISETP.NE.AND P2, PT, R20, RZ, PT ;  /* 0x000000ff1400720c */ /* 0x000fe20003f45270 */
[C---:B------:R-:W-:Y:S01]  /*1850*/  @!P1 IMAD R21, R27.reuse, 0x4, R16 ;  /* 0x000000041b159824 */ /* 0x040fe200078e0210 */
[----:B------:R-:W-:Y:S01]  /*1860*/  @!P1 MOV R22, 0x35 ;  /* 0x0000003500169802 */ /* 0x000fe20000000f00 */
[----:B------:R-:W5:Y:S01]  /*1870*/  LDG.E R20, desc[UR36][R12.64+0x124] ;  /* 0x000124240c147981 */ /* 0x000f62000c1e1900 */
[----:B------:R-:W-:-:S03]  /*1880*/  @!P1 VIADD R27, R27, 0x1 ;  /* 0x000000011b1b9836 */ /* 0x000fc60000000000 */
[----:B------:R0:W-:Y:S01]  /*1890*/  @!P1 STL [R21], R22 ;  /* 0x0000001615009387 */ /* 0x0001e20000100800 */
[----:B------:R-:W-:Y:S02]  /*18a0*/  @!P3 IMAD.MOV.U32 R24, RZ, RZ, 0x36 ;  /* 0x00000036ff18b424 */ /* 0x000fe400078e00ff */
[C---:B-1----:R-:W-:Y:S01]  /*18b0*/  @!P3 IMAD R23, R27.reuse, 0x4, R16 ;  /* 0x000000041b17b824 */ /* 0x042fe200078e0210 */
[----:B0-----:R-:W5:Y:S04]  /*18c0*/  LDG.E R21, desc[UR36][R12.64+0x128] ;  /* 0x000128240c157981 */ /* 0x001f68000c1e1900 */
[----:B------:R-:W5:Y:S01]  /*18d0*/  LDG.E R22, desc[UR36][R12.64+0x12c] ;  /* 0x00012c240c167981 */ /* 0x000f62000c1e1900 */
[----:B------:R-:W-:-:S03]  /*18e0*/  @!P3 IADD3 R27, PT, PT, R27, 0x1, RZ ;  /* 0x000000011b1bb810 */ /* 0x000fc60007ffe0ff */
[----:B------:R0:W-:Y:S01]  /*18f0*/  @!P3 STL [R23], R24 ;  /* 0x000000181700b387 */ /* 0x0001e20000100800 */
[----:B------:R-:W-:Y:S02]  /*1900*/  @!P0 IMAD.MOV.U32 R26, RZ, RZ, 0x37 ;  /* 0x00000037ff1a8424 */ /* 0x000fe400078e00ff */
[C---:B------:R-:W-:Y:S01]  /*1910*/  @!P0 IMAD R29, R27.reuse, 0x4, R16 ;  /* 0x000000041b1d8824 */ /* 0x040fe200078e0210 */
[----:B0-----:R-:W5:Y:S04]  /*1920*/  LDG.E R24, desc[UR36][R12.64+0x130] ;  /* 0x000130240c187981 */ /* 0x001f68000c1e1900 */
[----:B------:R-:W5:Y:S01]  /*1930*/  LDG.E R23, desc[UR36][R12.64+0x134] ;  /* 0x000134240c177981 */ /* 0x000f62000c1e1900 */
[----:B------:R-:W-:-:S03]  /*1940*/  @!P0 IADD3 R27, PT, PT, R27, 0x1, RZ ;  /* 0x000000011b1b8810 */ /* 0x000fc60007ffe0ff */
[----:B------:R0:W-:Y:S01]  /*1950*/  @!P0 STL [R29], R26 ;  /* 0x0000001a1d008387 */ /* 0x0001e20000100800 */
[----:B------:R-:W-:-:S03]  /*1960*/  ISETP.NE.AND P0, PT, R10, RZ, PT ;  /* 0x000000ff0a00720c */ /* 0x000fc60003f05270 */
[----:B------:R-:W5:Y:S01]  /*1970*/  LDG.E R10, desc[UR36][R12.64+0x138] ;  /* 0x000138240c0a7981 */ /* 0x000f62000c1e1900 */
[----:B------:R-:W-:-:S03]  /*1980*/  ISETP.NE.AND P1, PT, R25, RZ, PT ;  /* 0x000000ff1900720c */ /* 0x000fc60003f25270 */
[----:B------:R-:W5:Y:S04]  /*1990*/  LDG.E R25, desc[UR36][R12.64+0x140] ;  /* 0x000140240c197981 */ /* 0x000f68000c1e1900 */
[----:B0-----:R0:W5:Y:S01]  /*19a0*/  LDG.E R26, desc[UR36][R12.64+0x13c] ;  /* 0x00013c240c1a7981 */ /* 0x001162000c1e1900 */
[----:B------:R-:W-:Y:S02]  /*19b0*/  @!P2 IMAD.MOV.U32 R28, RZ, RZ, 0x38 ;  /* 0x00000038ff1ca424 */ /* 0x000fe400078e00ff */
[C---:B------:R-:W-:Y:S01]  /*19c0*/  @!P2 IMAD R29, R27.reuse, 0x4, R16 ;  /* 0x000000041b1da824 */ /* 0x040fe200078e0210 */
[----:B------:R-:W-:-:S04]  /*19d0*/  @!P2 IADD3 R27, PT, PT, R27, 0x1, RZ ;  /* 0x000000011b1ba810 */ /* 0x000fc80007ffe0ff */
[----:B------:R1:W-:Y:S02]  /*19e0*/  @!P2 STL [R29], R28 ;  /* 0x0000001c1d00a387 */ /* 0x0003e40000100800 */
[C---:B-1----:R-:W-:Y:S01]  /*19f0*/  @!P0 IMAD R29, R27.reuse, 0x4, R16 ;  /* 0x000000041b1d8824 */ /* 0x042fe200078e0210 */
[----:B------:R-:W-:-:S05]  /*1a00*/  @!P0 IADD3 R27, PT, PT, R27, 0x1, RZ ;  /* 0x000000011b1b8810 */ /* 0x000fca0007ffe0ff */
[C---:B------:R-:W-:Y:S02]  /*1a10*/  @!P1 IMAD R28, R27.reuse, 0x4, R16 ;  /* 0x000000041b1c9824 */ /* 0x040fe400078e0210 */
[----:B------:R-:W-:Y:S01]  /*1a20*/  @!P1 VIADD R27, R27, 0x1 ;  /* 0x000000011b1b9836 */ /* 0x000fe20000000000 */
[----:B--2---:R-:W-:Y:S02]  /*1a30*/  ISETP.NE.AND P4, PT, R2, RZ, PT ;  /* 0x000000ff0200720c */ /* 0x004fe40003f85270 */
[----:B------:R-:W-:Y:S02]  /*1a40*/  @!P1 MOV R2, 0x3a ;  /* 0x0000003a00029802 */ /* 0x000fe40000000f00 */
[----:B----4-:R-:W-:-:S09]  /*1a50*/  ISETP.NE.AND P6, PT, R0, RZ, PT ;  /* 0x000000ff0000720c */ /* 0x010fd20003fc5270 */
[C---:B0-----:R-:W-:Y:S02]  /*1a60*/  @!P4 IMAD R13, R27.reuse, 0x4, R16 ;  /* 0x000000041b0dc824 */ /* 0x041fe400078e0210 */
[----:B------:R-:W-:Y:S01]  /*1a70*/  @!P4 VIADD R27, R27, 0x1 ;  /* 0x000000011b1bc836 */ /* 0x000fe20000000000 */
[----:B---3--:R-:W-:Y:S01]  /*1a80*/  ISETP.NE.AND P2, PT, R3, RZ, PT ;  /* 0x000000ff0300720c */ /* 0x008fe20003f45270 */
[----:B------:R-:W-:Y:S01]  /*1a90*/  @!P0 IMAD.MOV.U32 R0, RZ, RZ, 0x39 ;  /* 0x00000039ff008424 */ /* 0x000fe200078e00ff */
[----:B-----5:R-:W-:Y:S02]  /*1aa0*/  ISETP.NE.AND P3, PT, R4, RZ, PT ;  /* 0x000000ff0400720c */ /* 0x020fe40003f65270 */
[C---:B------:R-:W-:Y:S01]  /*1ab0*/  @!P6 LEA R12, R27.reuse, R16, 0x2 ;  /* 0x000000101b0ce211 */ /* 0x040fe200078e10ff */
[----:B------:R-:W-:Y:S01]  /*1ac0*/  @!P6 VIADD R27, R27, 0x1 ;  /* 0x000000011b1be836 */ /* 0x000fe20000000000 */
[----:B------:R0:W-:Y:S04]  /*1ad0*/  @!P0 STL [R29], R0 ;  /* 0x000000001d008387 */ /* 0x0001e80000100800 */
[----:B------:R1:W-:Y:S01]  /*1ae0*/  @!P1 STL [R28], R2 ;  /* 0x000000021c009387 */ /* 0x0003e20000100800 */
[----:B------:R-:W-:-:S04]  /*1af0*/  ISETP.NE.AND P1, PT, R5, RZ, PT ;  /* 0x000000ff0500720c */ /* 0x000fc80003f25270 */
[C---:B------:R-:W-:Y:S01]  /*1b00*/  @!P3 LEA R5, R27.reuse, R16, 0x2 ;  /* 0x000000101b05b211 */ /* 0x040fe200078e10ff */
[----:B------:R-:W-:-:S05]  /*1b10*/  @!P3 VIADD R27, R27, 0x1 ;  /* 0x000000011b1bb836 */ /* 0x000fca0000000000 */
[CC--:B0-----:R-:W-:Y:S01]  /*1b20*/  @!P2 LEA R29, R27.reuse, R16.reuse, 0x2 ;  /* 0x000000101b1da211 */ /* 0x0c1fe200078e10ff */
[----:B------:R-:W-:Y:S01]  /*1b30*/  @!P2 VIADD R27, R27, 0x1 ;  /* 0x000000011b1ba836 */ /* 0x000fe20000000000 */
[----:B------:R-:W-:Y:S01]  /*1b40*/  ISETP.NE.AND P0, PT, R6, RZ, PT ;  /* 0x000000ff0600720c */ /* 0x000fe20003f05270 */
[----:B------:R-:W-:Y:S01]  /*1b50*/  @!P4 IMAD.MOV.U32 R0, RZ, RZ, 0x3b ;  /* 0x0000003bff00c424 */ /* 0x000fe200078e00ff */
[----:B------:R-:W-:Y:S02]  /*1b60*/  ISETP.NE.AND P5, PT, R7, RZ, PT ;  /* 0x000000ff0700720c */ /* 0x000fe40003fa5270 */
[C---:B------:R-:W-:Y:S01]  /*1b70*/  @!P1 LEA R7, R27.reuse, R16, 0x2 ;  /* 0x000000101b079211 */ /* 0x040fe200078e10ff */
[----:B------:R-:W-:Y:S01]  /*1b80*/  @!P1 VIADD R27, R27, 0x1 ;  /* 0x000000011b1b9836 */ /* 0x000fe20000000000 */
[----:B------:R0:W-:Y:S01]  /*1b90*/  @!P4 STL [R13], R0 ;  /* 0x000000000d00c387 */ /* 0x0001e20000100800 */
[----:B------:R-:W-:Y:S02]  /*1ba0*/  @!P6 IMAD.MOV.U32 R3, RZ, RZ, 0x3c ;  /* 0x0000003cff03e424 */ /* 0x000fe400078e00ff */
[----:B-1----:R-:W-:-:S03]  /*1bb0*/  @!P3 IMAD.MOV.U32 R2, RZ, RZ, 0x3d ;  /* 0x0000003dff02b424 */ /* 0x002fc600078e00ff */
[----:B------:R-:W-:Y:S01]  /*1bc0*/  @!P6 STL [R12], R3 ;  /* 0x000000030c00e387 */ /* 0x000fe20000100800 */
[----:B------:R-:W-:Y:S02]  /*1bd0*/  ISETP.NE.AND P4, PT, R8, RZ, PT ;  /* 0x000000ff0800720c */ /* 0x000fe40003f85270 */
[C---:B0-----:R-:W-:Y:S01]  /*1be0*/  @!P0 LEA R13, R27.reuse, R16, 0x2 ;  /* 0x000000101b0d8211 */ /* 0x041fe200078e10ff */
[----:B------:R-:W-:Y:S01]  /*1bf0*/  @!P0 VIADD R27, R27, 0x1 ;  /* 0x000000011b1b8836 */ /* 0x000fe20000000000 */
[----:B------:R0:W-:Y:S01]  /*1c00*/  @!P3 STL [R5], R2 ;  /* 0x000000020500b387 */ /* 0x0001e20000100800 */
[----:B------:R-:W-:-:S03]  /*1c10*/  @!P2 IMAD.MOV.U32 R0, RZ, RZ, 0x3e ;  /* 0x0000003eff00a424 */ /* 0x000fc600078e00ff */
[CC--:B------:R-:W-:Y:S01]  /*1c20*/  @!P5 LEA R6, R27.reuse, R16.reuse, 0x2 ;  /* 0x000000101b06d211 */ /* 0x0c0fe200078e10ff */
[----:B------:R-:W-:Y:S01]  /*1c30*/  @!P5 VIADD R27, R27, 0x1 ;  /* 0x000000011b1bd836 */ /* 0x000fe20000000000 */
[----:B------:R-:W-:Y:S01]  /*1c40*/  ISETP.NE.AND P3, PT, R9, RZ, PT ;  /* 0x000000ff0900720c */ /* 0x000fe20003f65270 */
[----:B------:R1:W-:Y:S01]  /*1c50*/  @!P2 STL [R29], R0 ;  /* 0x000000001d00a387 */ /* 0x0003e20000100800 */
[----:B------:R-:W-:Y:S02]  /*1c60*/  @!P1 IMAD.MOV.U32 R4, RZ, RZ, 0x3f ;  /* 0x0000003fff049424 */ /* 0x000fe400078e00ff */
[C---:B0-----:R-:W-:Y:S01]  /*1c70*/  @!P4 LEA R5, R27.reuse, R16, 0x2 ;  /* 0x000000101b05c211 */ /* 0x041fe200078e10ff */
[----:B------:R-:W-:Y:S02]  /*1c80*/  @!P4 VIADD R27, R27, 0x1 ;  /* 0x000000011b1bc836 */ /* 0x000fe40000000000 */
[----:B------:R-:W-:Y:S01]  /*1c90*/  @!P0 IMAD.MOV.U32 R2, RZ, RZ, 0x40 ;  /* 0x00000040ff028424 */ /* 0x000fe200078e00ff */
[----:B------:R0:W-:Y:S01]  /*1ca0*/  @!P1 STL [R7], R4 ;  /* 0x0000000407009387 */ /* 0x0001e20000100800 */
[----:B------:R-:W-:-:S02]  /*1cb0*/  ISETP.NE.AND P1, PT, R11, RZ, PT ;  /* 0x000000ff0b00720c */ /* 0x000fc40003f25270 */
[----:B------:R-:W-:Y:S02]  /*1cc0*/  ISETP.NE.AND P2, PT, R15, RZ, PT ;  /* 0x000000ff0f00720c */ /* 0x000fe40003f45270 */
[C---:B------:R-:W-:Y:S01]  /*1cd0*/  @!P3 LEA R9, R27.reuse, R16, 0x2 ;  /* 0x000000101b09b211 */ /* 0x040fe200078e10ff */
[----:B------:R-:W-:Y:S01]  /*1ce0*/  @!P3 VIADD R27, R27, 0x1 ;  /* 0x000000011b1bb836 */ /* 0x000fe20000000000 */
[----:B------:R2:W-:Y:S01]  /*1cf0*/  @!P0 STL [R13], R2 ;  /* 0x000000020d008387 */ /* 0x0005e20000100800 */
[----:B------:R-:W-:Y:S01]  /*1d00*/  @!P5 IMAD.MOV.U32 R3, RZ, RZ, 0x41 ;  /* 0x00000041ff03d424 */ /* 0x000fe200078e00ff */
[----:B------:R-:W-:Y:S01]  /*1d10*/  ISETP.NE.AND P0, PT, R14, RZ, PT ;  /* 0x000000ff0e00720c */ /* 0x000fe20003f05270 */
[----:B-1----:R-:W-:-:S06]  /*1d20*/  @!P4 IMAD.MOV.U32 R0, RZ, RZ, 0x42 ;  /* 0x00000042ff00c424 */ /* 0x002fcc00078e00ff */
[CC--:B0-----:R-:W-:Y:S01]  /*1d30*/  @!P2 LEA R7, R27.reuse, R16.reuse, 0x2 ;  /* 0x000000101b07a211 */ /* 0x0c1fe200078e10ff */
[----:B------:R-:W-:Y:S01]  /*1d40*/  @!P2 VIADD R27, R27, 0x1 ;  /* 0x000000011b1ba836 */ /* 0x000fe20000000000 */
[----:B------:R-:W-:Y:S04]  /*1d50*/  @!P5 STL [R6], R3 ;  /* 0x000000030600d387 */ /* 0x000fe80000100800 */
[C---:B------:R-:W-:Y:S02]  /*1d60*/  @!P1 LEA R8, R27.reuse, R16, 0x2 ;  /* 0x000000101b089211 */ /* 0x040fe400078e10ff */
[----:B------:R-:W-:Y:S01]  /*1d70*/  ISETP.NE.AND P5, PT, R18, RZ, PT ;  /* 0x000000ff1200720c */ /* 0x000fe20003fa5270 */
[----:B------:R-:W-:Y:S01]  /*1d80*/  @!P1 VIADD R27, R27, 0x1 ;  /* 0x000000011b1b9836 */ /* 0x000fe20000000000 */
[----:B------:R0:W-:Y:S01]  /*1d90*/  @!P4 STL [R5], R0 ;  /* 0x000000000500c387 */ /* 0x0001e20000100800 */
[----:B------:R-:W-:-:S03]  /*1da0*/  @!P3 IMAD.MOV.U32 R4, RZ, RZ, 0x43 ;  /* 0x00000043ff04b424 */ /* 0x000fc600078e00ff */
[C---:B------:R-:W-:Y:S01]  /*1db0*/  @!P0 LEA R11, R27.reuse, R16, 0x2 ;  /* 0x000000101b0b8211 */ /* 0x040fe200078e10ff */
[----:B------:R-:W-:Y:S01]  /*1dc0*/  @!P0 VIADD R27, R27, 0x1 ;  /* 0x000000011b1b8836 */ /* 0x000fe20000000000 */
[----:B------:R1:W-:Y:S01]  /*1dd0*/  @!P3 STL [R9], R4 ;  /* 0x000000040900b387 */ /* 0x0003e20000100800 */
[----:B------:R-:W-:Y:S01]  /*1de0*/  ISETP.NE.AND P4, PT, R19, RZ, PT ;  /* 0x000000ff1300720c */ /* 0x000fe20003f85270 */
[----:B--2---:R-:W-:-:S03]  /*1df0*/  @!P2 IMAD.MOV.U32 R2, RZ, RZ, 0x44 ;  /* 0x00000044ff02a424 */ /* 0x004fc600078e00ff */
[CC--:B0-----:R-:W-:Y:S02]  /*1e00*/  @!P5 LEA R5, R27.reuse, R16.reuse, 0x2 ;  /* 0x000000101b05d211 */ /* 0x0c1fe400078e10ff */
[----:B------:R-:W-:Y:S01]  /*1e10*/  ISETP.NE.AND P3, PT, R20, RZ, PT ;  /* 0x000000ff1400720c */ /* 0x000fe20003f65270 */
[----:B------:R-:W-:Y:S01]  /*1e20*/  @!P5 VIADD R27, R27, 0x1 ;  /* 0x000000011b1bd836 */ /* 0x000fe20000000000 */
[----:B------:R0:W-:Y:S01]  /*1e30*/  @!P2 STL [R7], R2 ;  /* 0x000000020700a387 */ /* 0x0001e20000100800 */
[----:B------:R-:W-:Y:S02]  /*1e40*/  @!P1 IMAD.MOV.U32 R3, RZ, RZ, 0x45 ;  /* 0x00000045ff039424 */ /* 0x000fe400078e00ff */
[----:B------:R-:W-:Y:S02]  /*1e50*/  @!P0 IMAD.MOV.U32 R0, RZ, RZ, 0x46 ;  /* 0x00000046ff008424 */ /* 0x000fe400078e00ff */
[CC--:B-1----:R-:W-:Y:S01]  /*1e60*/  @!P4 LEA R9, R27.reuse, R16.reuse, 0x2 ;  /* 0x000000101b09c211 */ /* 0x0c2fe200078e10ff */
[----:B------:R-:W-:Y:S01]  /*1e70*/  @!P4 VIADD R27, R27, 0x1 ;  /* 0x000000011b1bc836 */ /* 0x000fe20000000000 */
[----:B------:R-:W-:Y:S01]  /*1e80*/  ISETP.NE.AND P2, PT, R21, RZ, PT ;  /* 0x000000ff1500720c */ /* 0x000fe20003f45270 */
[----:B------:R1:W-:Y:S03]  /*1e90*/  @!P1 STL [R8], R3 ;  /* 0x0000000308009387 */ /* 0x0003e60000100800 */
[----:B------:R-:W-:-:S02]  /*1ea0*/  @!P3 LEA R6, R27, R16, 0x2 ;  /* 0x000000101b06b211 */ /* 0x000fc400078e10ff */
[----:B------:R-:W-:Y:S01]  /*1eb0*/  ISETP.NE.AND P1, PT, R22, RZ, PT ;  /* 0x000000ff1600720c */ /* 0x000fe20003f25270 */
[----:B------:R-:W-:Y:S01]  /*1ec0*/  @!P3 VIADD R27, R27, 0x1 ;  /* 0x000000011b1bb836 */ /* 0x000fe20000000000 */
[----:B------:R2:W-:Y:S01]  /*1ed0*/  @!P0 STL [R11], R0 ;  /* 0x000000000b008387 */ /* 0x0005e20000100800 */
[----:B------:R-:W-:Y:S02]  /*1ee0*/  @!P5 IMAD.MOV.U32 R4, RZ, RZ, 0x47 ;  /* 0x00000047ff04d424 */ /* 0x000fe400078e00ff */
[----:B0-----:R-:W-:Y:S02]  /*1ef0*/  @!P4 IMAD.MOV.U32 R2, RZ, RZ, 0x48 ;  /* 0x00000048ff02c424 */ /* 0x001fe400078e00ff */
[C---:B------:R-:W-:Y:S01]  /*1f00*/  @!P2 LEA R15, R27.reuse, R16, 0x2 ;  /* 0x000000101b0fa211 */ /* 0x040fe200078e10ff */
[----:B------:R-:W-:Y:S01]  /*1f10*/  @!P2 VIADD R27, R27, 0x1 ;  /* 0x000000011b1ba836 */ /* 0x000fe20000000000 */
[----:B------:R-:W-:Y:S01]  /*1f20*/  ISETP.NE.AND P0, PT, R24, RZ, PT ;  /* 0x000000ff1800720c */ /* 0x000fe20003f05270 */
[----:B------:R0:W-:Y:S01]  /*1f30*/  @!P5 STL [R5], R4 ;  /* 0x000000040500d387 */ /* 0x0001e20000100800 */
[----:B------:R-:W-:-:S02]  /*1f40*/  ISETP.NE.AND P5, PT, R23, RZ, PT ;  /* 0x000000ff1700720c */ /* 0x000fc40003fa5270 */
[C---:B------:R-:W-:Y:S01]  /*1f50*/  @!P1 LEA R12, R27.reuse, R16, 0x2 ;  /* 0x000000101b0c9211 */ /* 0x040fe200078e10ff */
[----:B------:R-:W-:Y:S01]  /*1f60*/  @!P1 VIADD R27, R27, 0x1 ;  /* 0x000000011b1b9836 */ /* 0x000fe20000000000 */
[----:B------:R3:W-:Y:S01]  /*1f70*/  @!P4 STL [R9], R2 ;  /* 0x000000020900c387 */ /* 0x0007e20000100800 */
[----:B-1----:R-:W-:Y:S01]  /*1f80*/  @!P3 IMAD.MOV.U32 R3, RZ, RZ, 0x49 ;  /* 0x00000049ff03b424 */ /* 0x002fe200078e00ff */
[----:B------:R-:W-:-:S05]  /*1f90*/  ISETP.NE.AND P4, PT, R10, RZ, PT ;  /* 0x000000ff0a00720c */ /* 0x000fca0003f85270 */
[C---:B------:R-:W-:Y:S01]  /*1fa0*/  @!P0 IMAD R19, R27.reuse, 0x4, R16 ;  /* 0x000000041b138824 */ /* 0x040fe200078e0210 */
[----:B------:R-:W-:Y:S01]  /*1fb0*/  @!P0 IADD3 R27, PT, PT, R27, 0x1, RZ ;  /* 0x000000011b1b8810 */ /* 0x000fe20007ffe0ff */
[----:B------:R1:W-:Y:S03]  /*1fc0*/  @!P3 STL [R6], R3 ;  /* 0x000000030600b387 */ /* 0x0003e60000100800 */
[C---:B--2---:R-:W-:Y:S02]  /*1fd0*/  @!P5 LEA R11, R27.reuse, R16, 0x2 ;  /* 0x000000101b0bd211 */ /* 0x044fe400078e10ff */
[----:B------:R-:W-:Y:S01]  /*1fe0*/  ISETP.NE.AND P3, PT, R26, RZ, PT ;  /* 0x000000ff1a00720c */ /* 0x000fe20003f65270 */
[----:B------:R-:W-:Y:S01]  /*1ff0*/  @!P5 VIADD R27, R27, 0x1 ;  /* 0x000000011b1bd836 */ /* 0x000fe20000000000 */
[----:B------:R-:W-:-:S04]  /*2000*/  ISETP.NE.AND P6, PT, R25, RZ, PT ;  /* 0x000000ff1900720c */ /* 0x000fc80003fc5270 */
[CC--:B------:R-:W-:Y:S01]  /*2010*/  @!P4 LEA R10, R27.reuse, R16.reuse, 0x2 ;  /* 0x000000101b0ac211 */ /* 0x0c0fe200078e10ff */
[----:B------:R-:W-:Y:S02]  /*2020*/  @!P4 VIADD R27, R27, 0x1 ;  /* 0x000000011b1bc836 */ /* 0x000fe40000000000 */
[----:B0-----:R-:W-:Y:S02]  /*2030*/  @!P2 IMAD.MOV.U32 R4, RZ, RZ, 0x4a ;  /* 0x0000004aff04a424 */ /* 0x001fe400078e00ff */
[----:B------:R-:W-:Y:S02]  /*2040*/  @!P1 IMAD.MOV.U32 R5, RZ, RZ, 0x4b ;  /* 0x0000004bff059424 */ /* 0x000fe400078e00ff */
[C---:B------:R-:W-:Y:S01]  /*2050*/  @!P3 LEA R13, R27.reuse, R16, 0x2 ;  /* 0x000000101b0db211 */ /* 0x040fe200078e10ff */
[----:B---3--:R-:W-:Y:S02]  /*2060*/  @!P0 IMAD.MOV.U32 R2, RZ, RZ, 0x4c ;  /* 0x0000004cff028424 */ /* 0x008fe400078e00ff */
[----:B------:R-:W-:Y:S01]  /*2070*/  @!P3 VIADD R27, R27, 0x1 ;  /* 0x000000011b1bb836 */ /* 0x000fe20000000000 */
[----:B------:R-:W-:Y:S01]  /*2080*/  @!P2 STL [R15], R4 ;  /* 0x000000040f00a387 */ /* 0x000fe20000100800 */
[----:B-1----:R-:W-:Y:S01]  /*2090*/  @!P5 IMAD.MOV.U32 R6, RZ, RZ, 0x4d ;  /* 0x0000004dff06d424 */ /* 0x002fe200078e00ff */
[----:B------:R-:W-:Y:S01]  /*20a0*/  @!P3 MOV R8, 0x4f ;  /* 0x0000004f0008b802 */ /* 0x000fe20000000f00 */
[----:B------:R-:W-:Y:S01]  /*20b0*/  @!P4 IMAD.MOV.U32 R7, RZ, RZ, 0x4e ;  /* 0x0000004eff07c424 */ /* 0x000fe200078e00ff */
[----:B------:R0:W-:Y:S01]  /*20c0*/  @!P1 STL [R12], R5 ;  /* 0x000000050c009387 */ /* 0x0001e20000100800 */
[----:B------:R-:W-:Y:S01]  /*20d0*/  @!P6 IMAD.MOV.U32 R9, RZ, RZ, 0x50 ;  /* 0x00000050ff09e424 */ /* 0x000fe200078e00ff */
[----:B------:R-:W-:-:S02]  /*20e0*/  MOV R0, 0x0 ;  /* 0x0000000000007802 */ /* 0x000fc40000000f00 */
[----:B------:R1:W-:Y:S04]  /*20f0*/  @!P0 STL [R19], R2 ;  /* 0x0000000213008387 */ /* 0x0003e80000100800 */
[----:B------:R2:W-:Y:S01]  /*2100*/  @!P5 STL [R11], R6 ;  /* 0x000000060b00d387 */ /* 0x0005e20000100800 */
[----:B0-----:R-:W-:-:S03]  /*2110*/  @!P6 IMAD R12, R27, 0x4, R16 ;  /* 0x000000041b0ce824 */ /* 0x001fc600078e0210 */
[----:B------:R2:W-:Y:S01]  /*2120*/  @!P4 STL [R10], R7 ;  /* 0x000000070a00c387 */ /* 0x0005e20000100800 */
[----:B-1----:R2:W0:Y:S03]  /*2130*/  LDC.64 R2, c[0x4][R0] ;  /* 0x0100000000027b82 */ /* 0x0024260000000a00 */
[----:B------:R2:W-:Y:S04]  /*2140*/  @!P3 STL [R13], R8 ;  /* 0x000000080d00b387 */ /* 0x0005e80000100800 */
[----:B------:R2:W-:Y:S01]  /*2150*/  @!P6 STL [R12], R9 ;  /* 0x000000090c00e387 */ /* 0x0005e20000100800 */
[----:B------:R-:W-:-:S05]  /*2160*/  @!P6 IADD3 R27, PT, PT, R27, 0x1, RZ ;  /* 0x000000011b1be810 */ /* 0x000fca0007ffe0ff */
[----:B------:R-:W-:-:S07]  /*2170*/  IMAD.WIDE.U32 R4, R27, 0x28, RZ ;  /* 0x000000281b047825 */ /* 0x000fce00078e00ff */
[----:B------:R-:W-:-:S07]  /*2180*/  LEPC R20, `(.L_x_1) ;  /* 0x000000001014794e */ /* 0x000fce0000000000 */
[----:B0-2---:R-:W-:Y:S05]  /*2190*/  CALL.ABS.NOINC R2 ;  /* 0x0000000002007343 */ /* 0x005fea0003c00000 */
.L_x_1:
[----:B------:R-:W-:Y:S01]  /*21a0*/  IMAD.MOV.U32 R2, RZ, RZ, R27 ;  /* 0x000000ffff027224 */ /* 0x000fe200078e001b */
[----:B------:R-:W-:Y:S01]  /*21b0*/  ISETP.NE.AND P0, PT, R27, RZ, PT ;  /* 0x000000ff1b00720c */ /* 0x000fe20003f05270 */
[----:B------:R-:W-:Y:S01]  /*21c0*/  IMAD.MOV.U32 R3, RZ, RZ, RZ ;  /* 0x000000ffff037224 */ /* 0x000fe200078e00ff */
[----:B------:R-:W-:Y:S01]  /*21d0*/  MOV R28, R4 ;  /* 0x00000004001c7202 */ /* 0x000fe20000000f00 */
[----:B------:R-:W-:Y:S01]  /*21e0*/  IMAD.MOV.U32 R29, RZ, RZ, R5 ;  /* 0x000000ffff1d7224 */ /* 0x000fe200078e0005 */
[C---:B------:R-:W-:Y:S01]  /*21f0*/  IADD3 R15, PT, PT, R1.reuse, 0x48, RZ ;  /* 0x00000048010f7810 */ /* 0x040fe20007ffe0ff */
[----:B------:R-:W-:Y:S01]  /*2200*/  VIADD R14, R1, 0x24 ;  /* 0x00000024010e7836 */ /* 0x000fe20000000000 */
[----:B------:R0:W-:Y:S07]  /*2210*/  ST.E.64 desc[UR36][R4.64+-0x8], R2 ;  /* 0xfffff80204007985 */ /* 0x0001ee000c101b24 */
[----:B------:R-:W-:Y:S05]  /*2220*/  @!P0 BRA `(.L_x_2) ;  /* 0x0000000c00408947 */ /* 0x000fea0003800000 */
[C---:B------:R-:W-:Y:S01]  /*2230*/  ISETP.GE.U32.AND P0, PT, R27.reuse, 0x8, PT ;  /* 0x000000081b00780c */ /* 0x040fe20003f06070 */
[----:B0-----:R-:W-:Y:S01]  /*2240*/  IMAD.MOV.U32 R3, RZ, RZ, RZ ;  /* 0x000000ffff037224 */ /* 0x001fe200078e00ff */
[----:B------:R-:W-:Y:S01]  /*2250*/  LOP3.LUT P1, RZ, R27, 0x7, RZ, 0xc0, !PT ;  /* 0x000000071bff7812 */ /* 0x000fe2000782c0ff */
[----:B------:R-:W-:-:S10]  /*2260*/  IMAD.MOV.U32 R0, RZ, RZ, RZ ;  /* 0x000000ffff007224 */ /* 0x000fd400078e00ff */
[----:B------:R-:W-:Y:S05]  /*2270*/  @!P0 BRA `(.L_x_3) ;  /* 0x0000000400888947 */ /* 0x000fea0003800000 */
[----:B------:R-:W-:Y:S01]  /*2280*/  IADD3 R7, P0, PT, R28, 0xa0, RZ ;  /* 0x000000a01c077810 */ /* 0x000fe20007f1e0ff */
[----:B------:R-:W-:Y:S01]  /*2290*/  HFMA2 R0, -RZ, RZ, 0, 0 ;  /* 0x00000000ff007431 */ /* 0x000fe200000001ff */
[----:B------:R-:W-:Y:S01]  /*22a0*/  LOP3.LUT R3, R27, 0x7ffffff8, RZ, 0xc0, !PT ;  /* 0x7ffffff81b037812 */ /* 0x000fe200078ec0ff */
[----:B------:R-:W-:Y:S01]  /*22b0*/  BSSY.RECONVERGENT B0, `(.L_x_3) ;  /* 0x000005e000007945 */ /* 0x000fe20003800200 */
[----:B------:R-:W-:Y:S02]  /*22c0*/  IMAD.MOV.U32 R6, RZ, RZ, RZ ;  /* 0x000000ffff067224 */ /* 0x000fe400078e00ff */
[----:B------:R-:W-:Y:S01]  /*22d0*/  IMAD.X R8, RZ, RZ, R29, P0 ;  /* 0x000000ffff087224 */ /* 0x000fe200000e061d */
[----:B------:R-:W-:-:S07]  /*22e0*/  MOV R2, R3 ;  /* 0x0000000300027202 */ /* 0x000fce0000000f00 */
.L_x_4:
[----:B0-----:R-:W-:Y:S01]  /*22f0*/  IMAD.MOV.U32 R9, RZ, RZ, -0x1 ;  /* 0xffffffffff097424 */ /* 0x001fe200078e00ff */
[----:B------:R-:W-:Y:S01]  /*2300*/  MOV R5, R8 ;  /* 0x0000000800057202 */ /* 0x000fe20000000f00 */
[----:B------:R-:W-:Y:S01]  /*2310*/  IMAD.MOV.U32 R4, RZ, RZ, R7 ;  /* 0x000000ffff047224 */ /* 0x000fe200078e0007 */
[----:B------:R-:W-:-:S04]  /*2320*/  IADD3 R2, P0, PT, R2, -0x8, RZ ;  /* 0xfffffff802027810 */ /* 0x000fc80007f1e0ff */
[----:B------:R0:W-:Y:S01]  /*2330*/  ST.E desc[UR36][R4.64+-0xa0], R9 ;  /* 0xffff600904007985 */ /* 0x0001e2000c101924 */
[----:B------:R-:W-:Y:S02]  /*2340*/  IADD3.X R6, PT, PT, R6, -0x1, RZ, P0, !PT ;  /* 0xffffffff06067810 */ /* 0x000fe400007fe4ff */
[----:B------:R-:W-:Y:S01]  /*2350*/  ISETP.NE.U32.AND P0, PT, R2, RZ, PT ;  /* 0x000000ff0200720c */ /* 0x000fe20003f05070 */
[----:B------:R0:W-:Y:S01]  /*2360*/  ST.E desc[UR36][R4.64+-0x78], R9 ;  /* 0xffff880904007985 */ /* 0x0001e2000c101924 */
[----:B------:R-:W-:Y:S02]  /*2370*/  IADD3 R7, P2, PT, R4, 0x140, RZ ;  /* 0x0000014004077810 */ /* 0x000fe40007f5e0ff */
[----:B------:R-:W-:Y:S01]  /*2380*/  ISETP.NE.AND.EX P0, PT, R6, RZ, PT, P0 ;  /* 0x000000ff0600720c */ /* 0x000fe20003f05300 */
[----:B------:R0:W-:Y:S02]  /*2390*/  ST.E desc[UR36][R4.64+-0x50], R9 ;  /* 0xffffb00904007985 */ /* 0x0001e4000c101924 */
[----:B------:R-:W-:-:S02]  /*23a0*/  IMAD.X R8, RZ, RZ, R5, P2 ;  /* 0x000000ffff087224 */ /* 0x000fc400010e0605 */
[----:B------:R0:W-:Y:S04]  /*23b0*/  ST.E desc[UR36][R4.64+-0x28], R9 ;  /* 0xffffd80904007985 */ /* 0x0001e8000c101924 */
[----:B------:R0:W-:Y:S04]  /*23c0*/  ST.E desc[UR36][R4.64], R9 ;  /* 0x0000000904007985 */ /* 0x0001e8000c101924 */
[----:B------:R0:W-:Y:S04]  /*23d0*/  ST.E desc[UR36][R4.64+0x28], R9 ;  /* 0x0000280904007985 */ /* 0x0001e8000c101924 */
[----:B------:R0:W-:Y:S04]  /*23e0*/  ST.E desc[UR36][R4.64+0x50], R9 ;  /* 0x0000500904007985 */ /* 0x0001e8000c101924 */
[----:B------:R0:W-:Y:S04]  /*23f0*/  ST.E desc[UR36][R4.64+0x78], R9 ;  /* 0x0000780904007985 */ /* 0x0001e8000c101924 */
[----:B------:R0:W-:Y:S04]  /*2400*/  ST.E desc[UR36][R4.64+-0x9c], RZ ;  /* 0xffff64ff04007985 */ /* 0x0001e8000c101924 */
        /* <DEDUP_REMOVED lines=70> */
[----:B------:R0:W-:Y:S01]  /*2870*/  ST.E desc[UR36][R4.64+0x9c], RZ ;  /* 0x00009cff04007985 */ /* 0x0001e2000c101924 */
[----:B------:R-:W-:Y:S05]  /*2880*/  @P0 BRA `(.L_x_4) ;  /* 0xfffffff800980947 */ /* 0x000fea000383ffff */
[----:B------:R-:W-:Y:S05]  /*2890*/  BSYNC.RECONVERGENT B0 ;  /* 0x0000000000007941 */ /* 0x000fea0003800200 */
.L_x_3:
[----:B------:R-:W-:Y:S05]  /*28a0*/  @!P1 BRA `(.L_x_2) ;  /* 0x0000000400a09947 */ /* 0x000fea0003800000 */
[----:B------:R-:W-:-:S04]  /*28b0*/  LOP3.LUT R2, R27, 0x7, RZ, 0xc0, !PT ;  /* 0x000000071b027812 */ /* 0x000fc800078ec0ff */
[----:B------:R-:W-:-:S04]  /*28c0*/  IADD3 R2, P1, PT, R2, -0x1, RZ ;  /* 0xffffffff02027810 */ /* 0x000fc80007f3e0ff */
[----:B------:R-:W-:Y:S01]  /*28d0*/  ISETP.GE.U32.AND P0, PT, R2, 0x3, PT ;  /* 0x000000030200780c */ /* 0x000fe20003f06070 */
[----:B------:R-:W-:Y:S01]  /*28e0*/  IMAD.X R2, RZ, RZ, -0x1, P1 ;  /* 0xffffffffff027424 */ /* 0x000fe200008e06ff */
[----:B------:R-:W-:-:S04]  /*28f0*/  LOP3.LUT P1, R6, R27, 0x3, RZ, 0xc0, !PT ;  /* 0x000000031b067812 */ /* 0x000fc8000782c0ff */
[----:B------:R-:W-:-:S13]  /*2900*/  ISETP.GE.U32.AND.EX P0, PT, R2, RZ, PT, P0 ;  /* 0x000000ff0200720c */ /* 0x000fda0003f06100 */
[----:B------:R-:W-:Y:S05]  /*2910*/  @!P0 BRA `(.L_x_5) ;  /* 0x0000000000b88947 */ /* 0x000fea0003800000 */
[----:B------:R-:W-:Y:S02]  /*2920*/  IMAD R7, R0, 0x28, RZ ;  /* 0x0000002800077824 */ /* 0x000fe400078e02ff */
[C---:B0-----:R-:W-:Y:S01]  /*2930*/  IMAD.WIDE.U32 R4, R3.reuse, 0x28, R28 ;  /* 0x0000002803047825 */ /* 0x041fe200078e001c */
[----:B------:R-:W-:-:S04]  /*2940*/  IADD3 R3, P0, PT, R3, 0x4, RZ ;  /* 0x0000000403037810 */ /* 0x000fc80007f1e0ff */
[----:B------:R-:W-:Y:S01]  /*2950*/  IADD3 R5, PT, PT, R5, R7, RZ ;  /* 0x0000000705057210 */ /* 0x000fe20007ffe0ff */
[----:B------:R-:W-:Y:S02]  /*2960*/  IMAD.MOV.U32 R7, RZ, RZ, -0x1 ;  /* 0xffffffffff077424 */ /* 0x000fe400078e00ff */
[----:B------:R-:W-:Y:S02]  /*2970*/  IMAD.X R0, RZ, RZ, R0, P0 ;  /* 0x000000ffff007224 */ /* 0x000fe400000e0600 */
[----:B------:R1:W-:Y:S04]  /*2980*/  ST.E desc[UR36][R4.64+0x4], RZ ;  /* 0x000004ff04007985 */ /* 0x0003e8000c101924 */
        /* <DEDUP_REMOVED lines=38> */
[----:B------:R1:W-:Y:S02]  /*2bf0*/  ST.E desc[UR36][R4.64+0x9c], RZ ;  /* 0x00009cff04007985 */ /* 0x0003e4000c101924 */
.L_x_5:
[----:B------:R-:W-:Y:S05]  /*2c00*/  @!P1 BRA `(.L_x_2) ;  /* 0x0000000000c89947 */ /* 0x000fea0003800000 */
[----:B------:R-:W-:Y:S02]  /*2c10*/  ISETP.NE.AND P1, PT, R6, 0x1, PT ;  /* 0x000000010600780c */ /* 0x000fe40003f25270 */
[----:B------:R-:W-:-:S04]  /*2c20*/  LOP3.LUT R2, R27, 0x1, RZ, 0xc0, !PT ;  /* 0x000000011b027812 */ /* 0x000fc800078ec0ff */
[----:B------:R-:W-:-:S04]  /*2c30*/  ISETP.NE.U32.AND P0, PT, R2, 0x1, PT ;  /* 0x000000010200780c */ /* 0x000fc80003f05070 */
[----:B------:R-:W-:-:S03]  /*2c40*/  ISETP.NE.U32.AND.EX P0, PT, RZ, RZ, PT, P0 ;  /* 0x000000ffff00720c */ /* 0x000fc60003f05100 */
[----:B------:R-:W-:Y:S10]  /*2c50*/  @!P1 BRA `(.L_x_6) ;  /* 0x0000000000709947 */ /* 0x000ff40003800000 */
[----:B01----:R-:W-:Y:S01]  /*2c60*/  MOV R4, R28 ;  /* 0x0000001c00047202 */ /* 0x003fe20000000f00 */
[----:B------:R-:W-:Y:S02]  /*2c70*/  IMAD.MOV.U32 R5, RZ, RZ, R29 ;  /* 0x000000ffff057224 */ /* 0x000fe400078e001d */
[----:B------:R-:W-:Y:S02]  /*2c80*/  IMAD R7, R0, 0x28, RZ ;  /* 0x0000002800077824 */ /* 0x000fe400078e02ff */
[C---:B------:R-:W-:Y:S01]  /*2c90*/  IMAD.WIDE.U32 R4, R3.reuse, 0x28, R4 ;  /* 0x0000002803047825 */ /* 0x040fe200078e0004 */
[----:B------:R-:W-:-:S03]  /*2ca0*/  IADD3 R3, P1, PT, R3, 0x2, RZ ;  /* 0x0000000203037810 */ /* 0x000fc60007f3e0ff */
[----:B------:R-:W-:Y:S01]  /*2cb0*/  IMAD.IADD R5, R5, 0x1, R7 ;  /* 0x0000000105057824 */ /* 0x000fe200078e0207 */
[----:B------:R-:W-:Y:S01]  /*2cc0*/  MOV R7, 0xffffffff ;  /* 0xffffffff00077802 */ /* 0x000fe20000000f00 */
[----:B------:R-:W-:-:S03]  /*2cd0*/  IMAD.X R0, RZ, RZ, R0, P1 ;  /* 0x000000ffff007224 */ /* 0x000fc600008e0600 */
[----:B------:R2:W-:Y:S04]  /*2ce0*/  ST.E desc[UR36][R4.64+0x4], RZ ;  /* 0x000004ff04007985 */ /* 0x0005e8000c101924 */
        /* <DEDUP_REMOVED lines=19> */
.L_x_6:
[----:B------:R-:W-:Y:S05]  /*2e20*/  @P0 BRA `(.L_x_2) ;  /* 0x0000000000400947 */ /* 0x000fea0003800000 */
[----:B012---:R-:W-:Y:S01]  /*2e30*/  MOV R5, R29 ;  /* 0x0000001d00057202 */ /* 0x007fe20000000f00 */
[----:B------:R-:W-:Y:S02]  /*2e40*/  IMAD.MOV.U32 R4, RZ, RZ, R28 ;  /* 0x000000ffff047224 */ /* 0x000fe400078e001c */
[----:B------:R-:W-:Y:S02]  /*2e50*/  IMAD R7, R0, 0x28, RZ ;  /* 0x0000002800077824 */ /* 0x000fe400078e02ff */
[----:B------:R-:W-:-:S04]  /*2e60*/  IMAD.WIDE.U32 R2, R3, 0x28, R4 ;  /* 0x0000002803027825 */ /* 0x000fc800078e0004 */
[----:B------:R-:W-:Y:S02]  /*2e70*/  IMAD.IADD R3, R3, 0x1, R7 ;  /* 0x0000000103037824 */ /* 0x000fe400078e0207 */
[----:B------:R-:W-:-:S03]  /*2e80*/  IMAD.MOV.U32 R5, RZ, RZ, -0x1 ;  /* 0xffffffffff057424 */ /* 0x000fc600078e00ff */
[----:B------:R3:W-:Y:S04]  /*2e90*/  ST.E desc[UR36][R2.64+0x4], RZ ;  /* 0x000004ff02007985 */ /* 0x0007e8000c101924 */
        /* <DEDUP_REMOVED lines=9> */
.L_x_2:
[----:B------:R4:W-:Y:S01]  /*2f30*/  STL.64 [R1], RZ ;  /* 0x000000ff01007387 */ /* 0x0009e20000100a00 */
[----:B------:R-:W-:-:S03]  /*2f40*/  ISETP.NE.AND P0, PT, R27, RZ, PT ;  /* 0x000000ff1b00720c */ /* 0x000fc60003f05270 */
[----:B------:R4:W-:Y:S04]  /*2f50*/  STL.64 [R1+0x8], RZ ;  /* 0x000008ff01007387 */ /* 0x0009e80000100a00 */
        /* <DEDUP_REMOVED lines=11> */
[----:B------:R4:W-:Y:S01]  /*3010*/  STL [R1+0x68], RZ ;  /* 0x000068ff01007387 */ /* 0x0009e20000100800 */
[----:B------:R-:W-:Y:S05]  /*3020*/  @!P0 BRA `(.L_x_7) ;  /* 0x0000001400588947 */ /* 0x000fea0003800000 */
[----:B------:R-:W-:Y:S01]  /*3030*/  HFMA2 R0, -RZ, RZ, 0, 0 ;  /* 0x00000000ff007431 */ /* 0x000fe200000001ff */
[----:B------:R-:W-:Y:S01]  /*3040*/  BSSY.RECONVERGENT B0, `(.L_x_7) ;  /* 0x0000154000007945 */ /* 0x000fe20003800200 */
[----:B------:R-:W-:Y:S01]  /*3050*/  IADD3 R27, PT, PT, -R27, RZ, RZ ;  /* 0x000000ff1b1b7210 */ /* 0x000fe20007ffe1ff */
[----:B------:R-:W-:Y:S01]  /*3060*/  IMAD.MOV.U32 R26, RZ, RZ, RZ ;  /* 0x000000ffff1a7224 */ /* 0x000fe200078e00ff */
[----:B------:R-:W-:Y:S02]  /*3070*/  CS2R R24, SRZ ;  /* 0x0000000000187805 */ /* 0x000fe4000001ff00 */
[----:B------:R-:W-:Y:S02]  /*3080*/  CS2R R22, SRZ ;  /* 0x0000000000167805 */ /* 0x000fe4000001ff00 */
[----:B------:R-:W-:Y:S01]  /*3090*/  CS2R R20, SRZ ;  /* 0x0000000000147805 */ /* 0x000fe2000001ff00 */
[----:B------:R-:W-:Y:S02]  /*30a0*/  IMAD.MOV.U32 R19, RZ, RZ, RZ ;  /* 0x000000ffff137224 */ /* 0x000fe400078e00ff */
[----:B0123--:R-:W-:-:S07]  /*30b0*/  IMAD.MOV.U32 R5, RZ, RZ, RZ ;  /* 0x000000ffff057224 */ /* 0x00ffce00078e00ff */
.L_x_10:
[----:B------:R-:W-:Y:S01]  /*30c0*/  IMAD.MOV.U32 R6, RZ, RZ, R16 ;  /* 0x000000ffff067224 */ /* 0x000fe200078e0010 */
[----:B0-----:R-:W0:Y:S04]  /*30d0*/  LDC.64 R2, c[0x0][0x380] ;  /* 0x0000e000ff027b82 */ /* 0x001e280000000a00 */
[----:B------:R-:W2:Y:S02]  /*30e0*/  LDL R18, [R6] ;  /* 0x0000000006127983 */ /* 0x000ea40000100800 */
[----:B--2---:R-:W-:-:S05]  /*30f0*/  IMAD.HI R4, R18, 0x38e38e39, RZ ;  /* 0x38e38e3912047827 */ /* 0x004fca00078e02ff */
[----:B------:R-:W-:-:S04]  /*3100*/  SHF.R.S32.HI R7, RZ, 0x1, R4 ;  /* 0x00000001ff077819 */ /* 0x000fc80000011404 */
[----:B------:R-:W-:-:S05]  /*3110*/  LEA.HI R7, R4, R7, RZ, 0x1 ;  /* 0x0000000704077211 */ /* 0x000fca00078f08ff */
[----:B------:R-:W-:-:S04]  /*3120*/  IMAD R11, R7, 0x9, RZ ;  /* 0x00000009070b7824 */ /* 0x000fc800078e02ff */
[----:B0-----:R-:W-:-:S05]  /*3130*/  IMAD.WIDE R8, R11, 0x4, R2 ;  /* 0x000000040b087825 */ /* 0x001fca00078e0202 */
[----:B------:R-:W2:Y:S04]  /*3140*/  LDG.E R4, desc[UR36][R8.64] ;  /* 0x0000002408047981 */ /* 0x000ea8000c1e1900 */
[----:B------:R-:W3:Y:S04]  /*3150*/  LDG.E R10, desc[UR36][R8.64+0x4] ;  /* 0x00000424080a7981 */ /* 0x000ee8000c1e1900 */
[----:B------:R-:W5:Y:S01]  /*3160*/  LDG.E R12, desc[UR36][R8.64+0x8] ;  /* 0x00000824080c7981 */ /* 0x000f62000c1e1900 */
[----:B--2---:R-:W-:-:S13]  /*3170*/  ISETP.GE.AND P0, PT, R4, 0x1, PT ;  /* 0x000000010400780c */ /* 0x004fda0003f06270 */
[----:B------:R-:W-:-:S05]  /*3180*/  @P0 IADD3 R4, PT, PT, R4, -0x1, RZ ;  /* 0xffffffff04040810 */ /* 0x000fca0007ffe0ff */
[----:B------:R-:W-:-:S05]  /*3190*/  @P0 IMAD R4, R4, 0x4, R1 ;  /* 0x0000000404040824 */ /* 0x000fca00078e0201 */
[----:B------:R-:W2:Y:S02]  /*31a0*/  @P0 LDL R6, [R4] ;  /* 0x0000000004060983 */ /* 0x000ea40000100800 */
[----:B--2---:R-:W-:-:S05]  /*31b0*/  @P0 VIADD R7, R6, 0x1 ;  /* 0x0000000106070836 */ /* 0x004fca0000000000 */
[----:B------:R0:W-:Y:S01]  /*31c0*/  @P0 STL [R4], R7 ;  /* 0x0000000704000387 */ /* 0x0001e20000100800 */
[----:B---3--:R-:W-:-:S13]  /*31d0*/  ISETP.GE.AND P0, PT, R10, 0x1, PT ;  /* 0x000000010a00780c */ /* 0x008fda0003f06270 */
[----:B------:R-:W-:-:S05]  /*31e0*/  @P0 IADD3 R6, PT, PT, R10, -0x1, RZ ;  /* 0xffffffff0a060810 */ /* 0x000fca0007ffe0ff */
[----:B------:R-:W-:-:S05]  /*31f0*/  @P0 IMAD R6, R6, 0x4, R1 ;  /* 0x0000000406060824 */ /* 0x000fca00078e0201 */
[----:B------:R-:W2:Y:S02]  /*3200*/  @P0 LDL R10, [R6] ;  /* 0x00000000060a0983 */ /* 0x000ea40000100800 */
[----:B--2---:R-:W-:-:S05]  /*3210*/  @P0 VIADD R13, R10, 0x1 ;  /* 0x000000010a0d0836 */ /* 0x004fca0000000000 */
[----:B------:R-:W-:Y:S01]  /*3220*/  @P0 STL [R6], R13 ;  /* 0x0000000d06000387 */ /* 0x000fe20000100800 */
[----:B-----5:R-:W-:-:S13]  /*3230*/  ISETP.GE.AND P0, PT, R12, 0x1, PT ;  /* 0x000000010c00780c */ /* 0x020fda0003f06270 */
[----:B------:R-:W-:Y:S02]  /*3240*/  @P0 IADD3 R10, PT, PT, R12, -0x1, RZ ;  /* 0xffffffff0c0a0810 */ /* 0x000fe40007ffe0ff */
[----:B------:R-:W2:Y:S03]  /*3250*/  LDG.E R12, desc[UR36][R8.64+0xc] ;  /* 0x00000c24080c7981 */ /* 0x000ea6000c1e1900 */
[----:B------:R-:W-:-:S05]  /*3260*/  @P0 IMAD R10, R10, 0x4, R1 ;  /* 0x000000040a0a0824 */ /* 0x000fca00078e0201 */
[----:B0-----:R-:W3:Y:S02]  /*3270*/  @P0 LDL R4, [R10] ;  /* 0x000000000a040983 */ /* 0x001ee40000100800 */
[----:B---3--:R-:W-:-:S05]  /*3280*/  @P0 VIADD R7, R4, 0x1 ;  /* 0x0000000104070836 */ /* 0x008fca0000000000 */
[----:B------:R0:W-:Y:S01]  /*3290*/  @P0 STL [R10], R7 ;  /* 0x000000070a000387 */ /* 0x0001e20000100800 */
[----:B--2---:R-:W-:-:S03]  /*32a0*/  ISETP.GE.AND P0, PT, R12, 0x1, PT ;  /* 0x000000010c00780c */ /* 0x004fc60003f06270 */
[----:B0-----:R-:W2:Y:S10]  /*32b0*/  LDG.E R10, desc[UR36][R8.64+0x14] ;  /* 0x00001424080a7981 */ /* 0x001eb4000c1e1900 */
[----:B------:R-:W-:-:S02]  /*32c0*/  @P0 IADD3 R4, PT, PT, R12, -0x1, RZ ;  /* 0xffffffff0c040810 */ /* 0x000fc40007ffe0ff */
[----:B------:R-:W3:Y:S03]  /*32d0*/  LDG.E R12, desc[UR36][R8.64+0x10] ;  /* 0x00001024080c7981 */ /* 0x000ee6000c1e1900 */
[----:B------:R-:W-:-:S05]  /*32e0*/  @P0 IMAD R4, R4, 0x4, R1 ;  /* 0x0000000404040824 */ /* 0x000fca00078e0201 */
[----:B------:R-:W5:Y:S02]  /*32f0*/  @P0 LDL R6, [R4] ;  /* 0x0000000004060983 */ /* 0x000f640000100800 */
[----:B-----5:R-:W-:-:S05]  /*3300*/  @P0 VIADD R13, R6, 0x1 ;  /* 0x00000001060d0836 */ /* 0x020fca0000000000 */
[----:B------:R-:W-:Y:S01]  /*3310*/  @P0 STL [R4], R13 ;  /* 0x0000000d04000387 */ /* 0x000fe20000100800 */
[----:B---3--:R-:W-:-:S13]  /*3320*/  ISETP.GE.AND P0, PT, R12, 0x1, PT ;  /* 0x000000010c00780c */ /* 0x008fda0003f06270 */
[----:B------:R-:W-:Y:S02]  /*3330*/  @P0 IADD3 R6, PT, PT, R12, -0x1, RZ ;  /* 0xffffffff0c060810 */ /* 0x000fe40007ffe0ff */
[----:B------:R-:W3:Y:S03]  /*3340*/  LDG.E R12, desc[UR36][R8.64+0x18] ;  /* 0x00001824080c7981 */ /* 0x000ee6000c1e1900 */
[----:B------:R-:W-:-:S05]  /*3350*/  @P0 IMAD R6, R6, 0x4, R1 ;  /* 0x0000000406060824 */ /* 0x000fca00078e0201 */
[----:B------:R-:W5:Y:S02]  /*3360*/  @P0 LDL R7, [R6] ;  /* 0x0000000006070983 */ /* 0x000f640000100800 */
[----:B-----5:R-:W-:-:S05]  /*3370*/  @P0 VIADD R7, R7, 0x1 ;  /* 0x0000000107070836 */ /* 0x020fca0000000000 */
[----:B------:R0:W-:Y:S01]  /*3380*/  @P0 STL [R6], R7 ;  /* 0x0000000706000387 */ /* 0x0001e20000100800 */
[----:B--2---:R-:W-:-:S03]  /*3390*/  ISETP.GE.AND P0, PT, R10, 0x1, PT ;  /* 0x000000010a00780c */ /* 0x004fc60003f06270 */
[----:B0-----:R-:W2:Y:S10]  /*33a0*/  LDG.E R6, desc[UR36][R8.64+0x1c] ;  /* 0x00001c2408067981 */ /* 0x001eb4000c1e1900 */
[----:B------:R-:W-:-:S05]  /*33b0*/  @P0 IADD3 R10, PT, PT, R10, -0x1, RZ ;  /* 0xffffffff0a0a0810 */ /* 0x000fca0007ffe0ff */
[----:B------:R-:W-:-:S05]  /*33c0*/  @P0 IMAD R10, R10, 0x4, R1 ;  /* 0x000000040a0a0824 */ /* 0x000fca00078e0201 */
[----:B------:R-:W5:Y:S02]  /*33d0*/  @P0 LDL R4, [R10] ;  /* 0x000000000a040983 */ /* 0x000f640000100800 */
[----:B-----5:R-:W-:-:S05]  /*33e0*/  @P0 VIADD R13, R4, 0x1 ;  /* 0x00000001040d0836 */ /* 0x020fca0000000000 */
[----:B------:R0:W-:Y:S01]  /*33f0*/  @P0 STL [R10], R13 ;  /* 0x0000000d0a000387 */ /* 0x0001e20000100800 */
[----:B---3--:R-:W-:-:S13]  /*3400*/  ISETP.GE.AND P0, PT, R12, 0x1, PT ;  /* 0x000000010c00780c */ /* 0x008fda0003f06270 */
[----:B------:R-:W-:-:S05]  /*3410*/  @P0 IADD3 R4, PT, PT, R12, -0x1, RZ ;  /* 0xffffffff0c040810 */ /* 0x000fca0007ffe0ff */
[----:B------:R-:W-:-:S05]  /*3420*/  @P0 IMAD R12, R4, 0x4, R1 ;  /* 0x00000004040c0824 */ /* 0x000fca00078e0201 */
[----:B------:R-:W3:Y:S02]  /*3430*/  @P0 LDL R4, [R12] ;  /* 0x000000000c040983 */ /* 0x000ee40000100800 */
[----:B---3--:R-:W-:-:S05]  /*3440*/  @P0 VIADD R7, R4, 0x1 ;  /* 0x0000000104070836 */ /* 0x008fca0000000000 */
[----:B-1----:R1:W-:Y:S01]  /*3450*/  @P0 STL [R12], R7 ;  /* 0x000000070c000387 */ /* 0x0023e20000100800 */
[----:B--2---:R-:W-:-:S13]  /*3460*/  ISETP.GE.AND P0, PT, R6, 0x1, PT ;  /* 0x000000010600780c */ /* 0x004fda0003f06270 */
[----:B------:R-:W-:-:S05]  /*3470*/  @P0 IADD3 R4, PT, PT, R6, -0x1, RZ ;  /* 0xffffffff06040810 */ /* 0x000fca0007ffe0ff */
[----:B0-----:R-:W-:Y:S02]  /*3480*/  @P0 IMAD R10, R4, 0x4, R1 ;  /* 0x00000004040a0824 */ /* 0x001fe400078e0201 */
[----:B------:R-:W2:Y:S04]  /*3490*/  LDG.E R4, desc[UR36][R8.64+0x20] ;  /* 0x0000202408047981 */ /* 0x000ea8000c1e1900 */
[----:B------:R-:W3:Y:S01]  /*34a0*/  @P0 LDL R6, [R10] ;  /* 0x000000000a060983 */ /* 0x000ee20000100800 */
[----:B------:R-:W-:Y:S01]  /*34b0*/  IADD3 R11, PT, PT, R18, -R11, RZ ;  /* 0x8000000b120b7210 */ /* 0x000fe20007ffe0ff */
[----:B---3--:R-:W-:-:S05]  /*34c0*/  @P0 VIADD R13, R6, 0x1 ;  /* 0x00000001060d0836 */ /* 0x008fca0000000000 */
[----:B------:R0:W-:Y:S01]  /*34d0*/  @P0 STL [R10], R13 ;  /* 0x0000000d0a000387 */ /* 0x0001e20000100800 */
[----:B--2---:R-:W-:Y:S01]  /*34e0*/  ISETP.GE.AND P0, PT, R4, 0x1, PT ;  /* 0x000000010400780c */ /* 0x004fe20003f06270 */
[----:B-1----:R-:W-:-:S06]  /*34f0*/  IMAD.WIDE R6, R11, 0x4, R2 ;  /* 0x000000040b067825 */ /* 0x002fcc00078e0202 */
[----:B------:R-:W2:Y:S06]  /*3500*/  LDG.E R6, desc[UR36][R6.64] ;  /* 0x0000002406067981 */ /* 0x000eac000c1e1900 */
[----:B------:R-:W-:-:S04]  /*3510*/  @P0 VIADD R4, R4, 0xffffffff ;  /* 0xffffffff04040836 */ /* 0x000fc80000000000 */
[----:B------:R-:W-:-:S05]  /*3520*/  @P0 IMAD R12, R4, 0x4, R1 ;  /* 0x00000004040c0824 */ /* 0x000fca00078e0201 */
[----:B------:R-:W3:Y:S01]  /*3530*/  @P0 LDL R4, [R12] ;  /* 0x000000000c040983 */ /* 0x000ee20000100800 */
[----:B0-----:R-:W-:Y:S02]  /*3540*/  IADD3 R13, PT, PT, R11, 0x9, RZ ;  /* 0x000000090b0d7810 */ /* 0x001fe40007ffe0ff */
[----:B--2---:R-:W-:-:S13]  /*3550*/  ISETP.GE.AND P1, PT, R6, 0x1, PT ;  /* 0x000000010600780c */ /* 0x004fda0003f26270 */
[----:B------:R-:W-:Y:S01]  /*3560*/  @P1 IADD3 R8, PT, PT, R6, -0x1, RZ ;  /* 0xffffffff06081810 */ /* 0x000fe20007ffe0ff */
[----:B---3--:R-:W-:-:S04]  /*3570*/  @P0 VIADD R9, R4, 0x1 ;  /* 0x0000000104090836 */ /* 0x008fc80000000000 */
[----:B------:R-:W-:Y:S01]  /*3580*/  @P1 IMAD R4, R8, 0x4, R14 ;  /* 0x0000000408041824 */ /* 0x000fe200078e020e */
[----:B------:R0:W-:Y:S04]  /*3590*/  @P0 STL [R12], R9 ;  /* 0x000000090c000387 */ /* 0x0001e80000100800 */
[----:B------:R-:W2:Y:S01]  /*35a0*/  @P1 LDL R10, [R4] ;  /* 0x00000000040a1983 */ /* 0x000ea20000100800 */
[----:B0-----:R-:W-:-:S06]  /*35b0*/  IMAD.WIDE.U32 R8, R13, 0x4, R2 ;  /* 0x000000040d087825 */ /* 0x001fcc00078e0002 */
[----:B------:R-:W3:Y:S01]  /*35c0*/  LDG.E R8, desc[UR36][R8.64] ;  /* 0x0000002408087981 */ /* 0x000ee2000c1e1900 */
[----:B------:R-:W-:-:S04]  /*35d0*/  VIADD R7, R11, 0x12 ;  /* 0x000000120b077836 */ /* 0x000fc80000000000 */
[----:B------:R-:W-:-:S06]  /*35e0*/  IMAD.WIDE.U32 R6, R7, 0x4, R2 ;  /* 0x0000000407067825 */ /* 0x000fcc00078e0002 */
[----:B------:R-:W5:Y:S01]  /*35f0*/  LDG.E R6, desc[UR36][R6.64] ;  /* 0x0000002406067981 */ /* 0x000f62000c1e1900 */
[----:B--2---:R-:W-:Y:S01]  /*3600*/  @P1 VIADD R13, R10, 0x1 ;  /* 0x000000010a0d1836 */ /* 0x004fe20000000000 */
[----:B---3--:R-:W-:-:S04]  /*3610*/  ISETP.GE.AND P0, PT, R8, 0x1, PT ;  /* 0x000000010800780c */ /* 0x008fc80003f06270 */
[----:B------:R0:W-:Y:S09]  /*3620*/  @P1 STL [R4], R13 ;  /* 0x0000000d04001387 */ /* 0x0001f20000100800 */
[----:B------:R-:W-:-:S05]  /*3630*/  @P0 IADD3 R10, PT, PT, R8, -0x1, RZ ;  /* 0xffffffff080a0810 */ /* 0x000fca0007ffe0ff */
[----:B------:R-:W-:-:S05]  /*3640*/  @P0 IMAD R10, R10, 0x4, R14 ;  /* 0x000000040a0a0824 */ /* 0x000fca00078e020e */
[----:B------:R-:W2:Y:S01]  /*3650*/  @P0 LDL R12, [R10] ;  /* 0x000000000a0c0983 */ /* 0x000ea20000100800 */
[----:B-----5:R-:W-:-:S13]  /*3660*/  ISETP.GE.AND P1, PT, R6, 0x1, PT ;  /* 0x000000010600780c */ /* 0x020fda0003f26270 */
[----:B------:R-:W-:-:S04]  /*3670*/  @P1 VIADD R9, R6, 0xffffffff ;  /* 0xffffffff06091836 */ /* 0x000fc80000000000 */
[----:B0-----:R-:W-:Y:S02]  /*3680*/  @P1 IMAD R4, R9, 0x4, R14 ;  /* 0x0000000409041824 */ /* 0x001fe400078e020e */
[----:B------:R-:W-:-:S04]  /*3690*/  VIADD R9, R11, 0x1b ;  /* 0x0000001b0b097836 */ /* 0x000fc80000000000 */
[----:B------:R-:W-:-:S06]  /*36a0*/  IMAD.WIDE.U32 R8, R9, 0x4, R2 ;  /* 0x0000000409087825 */ /* 0x000fcc00078e0002 */
[----:B------:R-:W3:Y:S01]  /*36b0*/  LDG.E R8, desc[UR36][R8.64] ;  /* 0x0000002408087981 */ /* 0x000ee2000c1e1900 */
[----:B------:R-:W-:Y:S01]  /*36c0*/  VIADD R7, R11, 0x24 ;  /* 0x000000240b077836 */ /* 0x000fe20000000000 */
[----:B--2---:R-:W-:-:S05]  /*36d0*/  @P0 IADD3 R12, PT, PT, R12, 0x1, RZ ;  /* 0x000000010c0c0810 */ /* 0x004fca0007ffe0ff */
[----:B------:R0:W-:Y:S04]  /*36e0*/  @P0 STL [R10], R12 ;  /* 0x0000000c0a000387 */ /* 0x0001e80000100800 */
[----:B------:R-:W2:Y:S01]  /*36f0*/  @P1 LDL R13, [R4] ;  /* 0x00000000040d1983 */ /* 0x000ea20000100800 */
[----:B------:R-:W-:-:S06]  /*3700*/  IMAD.WIDE.U32 R6, R7, 0x4, R2 ;  /* 0x0000000407067825 */ /* 0x000fcc00078e0002 */
[----:B------:R-:W5:Y:S01]  /*3710*/  LDG.E R6, desc[UR36][R6.64] ;  /* 0x0000002406067981 */ /* 0x000f62000c1e1900 */
[----:B---3--:R-:W-:-:S13]  /*3720*/  ISETP.GE.AND P0, PT, R8, 0x1, PT ;  /* 0x000000010800780c */ /* 0x008fda0003f06270 */
[----:B0-----:R-:W-:-:S05]  /*3730*/  @P0 VIADD R10, R8, 0xffffffff ;  /* 0xffffffff080a0836 */ /* 0x001fca0000000000 */
[----:B------:R-:W-:Y:S02]  /*3740*/  @P0 LEA R10, R10, R14, 0x2 ;  /* 0x0000000e0a0a0211 */ /* 0x000fe400078e10ff */
[----:B--2---:R-:W-:-:S05]  /*3750*/  @P1 IADD3 R13, PT, PT, R13, 0x1, RZ ;  /* 0x000000010d0d1810 */ /* 0x004fca0007ffe0ff */
[----:B------:R0:W-:Y:S04]  /*3760*/  @P1 STL [R4], R13 ;  /* 0x0000000d04001387 */ /* 0x0001e80000100800 */
[----:B------:R-:W2:Y:S01]  /*3770*/  @P0 LDL R12, [R10] ;  /* 0x000000000a0c0983 */ /* 0x000ea20000100800 */
[----:B-----5:R-:W-:-:S13]  /*3780*/  ISETP.GE.AND P1, PT, R6, 0x1, PT ;  /* 0x000000010600780c */ /* 0x020fda0003f26270 */
[----:B------:R-:W-:-:S05]  /*3790*/  @P1 VIADD R9, R6, 0xffffffff ;  /* 0xffffffff06091836 */ /* 0x000fca0000000000 */
[----:B0-----:R-:W-:Y:S01]  /*37a0*/  @P1 LEA R4, R9, R14, 0x2 ;  /* 0x0000000e09041211 */ /* 0x001fe200078e10ff */
[----:B------:R-:W-:-:S04]  /*37b0*/  VIADD R9, R11, 0x2d ;  /* 0x0000002d0b097836 */ /* 0x000fc80000000000 */
[----:B------:R-:W-:-:S06]  /*37c0*/  IMAD.WIDE.U32 R8, R9, 0x4, R2 ;  /* 0x0000000409087825 */ /* 0x000fcc00078e0002 */
[----:B------:R-:W3:Y:S01]  /*37d0*/  LDG.E R8, desc[UR36][R8.64] ;  /* 0x0000002408087981 */ /* 0x000ee2000c1e1900 */
[----:B--2---:R-:W-:-:S05]  /*37e0*/  @P0 VIADD R12, R12, 0x1 ;  /* 0x000000010c0c0836 */ /* 0x004fca0000000000 */
[----:B------:R0:W-:Y:S04]  /*37f0*/  @P0 STL [R10], R12 ;  /* 0x0000000c0a000387 */ /* 0x0001e80000100800 */
[----:B------:R-:W2:Y:S01]  /*3800*/  @P1 LDL R13, [R4] ;  /* 0x00000000040d1983 */ /* 0x000ea20000100800 */
[----:B------:R-:W-:-:S05]  /*3810*/  IADD3 R7, PT, PT, R11, 0x36, RZ ;  /* 0x000000360b077810 */ /* 0x000fca0007ffe0ff */
[----:B------:R-:W-:-:S06]  /*3820*/  IMAD.WIDE.U32 R6, R7, 0x4, R2 ;  /* 0x0000000407067825 */ /* 0x000fcc00078e0002 */
[----:B------:R-:W5:Y:S01]  /*3830*/  LDG.E R6, desc[UR36][R6.64] ;  /* 0x0000002406067981 */ /* 0x000f62000c1e1900 */
[----:B---3--:R-:W-:-:S13]  /*3840*/  ISETP.GE.AND P0, PT, R8, 0x1, PT ;  /* 0x000000010800780c */ /* 0x008fda0003f06270 */
[----:B0-----:R-:W-:-:S04]  /*3850*/  @P0 VIADD R10, R8, 0xffffffff ;  /* 0xffffffff080a0836 */ /* 0x001fc80000000000 */
[----:B------:R-:W-:Y:S02]  /*3860*/  @P0 IMAD R10, R10, 0x4, R14 ;  /* 0x000000040a0a0824 */ /* 0x000fe400078e020e */
[----:B--2---:R-:W-:-:S05]  /*3870*/  @P1 VIADD R13, R13, 0x1 ;  /* 0x000000010d0d1836 */ /* 0x004fca0000000000 */
[----:B------:R0:W-:Y:S04]  /*3880*/  @P1 STL [R4], R13 ;  /* 0x0000000d04001387 */ /* 0x0001e80000100800 */
[----:B------:R-:W2:Y:S01]  /*3890*/  @P0 LDL R12, [R10] ;  /* 0x000000000a0c0983 */ /* 0x000ea20000100800 */
[----:B-----5:R-:W-:-:S13]  /*38a0*/  ISETP.GE.AND P1, PT, R6, 0x1, PT ;  /* 0x000000010600780c */ /* 0x020fda0003f26270 */
[----:B------:R-:W-:-:S05]  /*38b0*/  @P1 IADD3 R8, PT, PT, R6, -0x1, RZ ;  /* 0xffffffff06081810 */ /* 0x000fca0007ffe0ff */
[----:B0-----:R-:W-:Y:S01]  /*38c0*/  @P1 IMAD R4, R8, 0x4, R14 ;  /* 0x0000000408041824 */ /* 0x001fe200078e020e */
[----:B------:R-:W-:-:S05]  /*38d0*/  IADD3 R13, PT, PT, R11, 0x3f, RZ ;  /* 0x0000003f0b0d7810 */ /* 0x000fca0007ffe0ff */
[----:B------:R-:W-:-:S05]  /*38e0*/  IMAD.WIDE.U32 R6, R13, 0x4, R2 ;  /* 0x000000040d067825 */ /* 0x000fca00078e0002 */
[----:B------:R0:W3:Y:S01]  /*38f0*/  LDG.E R8, desc[UR36][R6.64] ;  /* 0x0000002406087981 */ /* 0x0000e2000c1e1900 */
[----:B--2---:R-:W-:-:S05]  /*3900*/  @P0 VIADD R9, R12, 0x1 ;  /* 0x000000010c090836 */ /* 0x004fca0000000000 */
[----:B------:R1:W-:Y:S04]  /*3910*/  @P0 STL [R10], R9 ;  /* 0x000000090a000387 */ /* 0x0003e80000100800 */
[----:B------:R-:W2:Y:S01]  /*3920*/  @P1 LDL R12, [R4] ;  /* 0x00000000040c1983 */ /* 0x000ea20000100800 */
[----:B0-----:R-:W-:Y:S02]  /*3930*/  PRMT R6, R11, 0x9910, RZ ;  /* 0x000099100b067816 */ /* 0x001fe400000000ff */
[----:B------:R-:W-:-:S04]  /*3940*/  IADD3 R7, PT, PT, RZ, -R11, RZ ;  /* 0x8000000bff077210 */ /* 0x000fc80007ffe0ff */
[----:B------:R-:W-:Y:S02]  /*3950*/  PRMT R7, R7, 0x7710, RZ ;  /* 0x0000771007077816 */ /* 0x000fe400000000ff */
[----:B---3--:R-:W-:Y:S01]  /*3960*/  ISETP.GE.AND P0, PT, R8, 0x1, PT ;  /* 0x000000010800780c */ /* 0x008fe20003f06270 */
[----:B--2---:R-:W-:Y:S02]  /*3970*/  @P1 VIADD R13, R12, 0x1 ;  /* 0x000000010c0d1836 */ /* 0x004fe40000000000 */
[----:B------:R-:W-:-:S04]  /*3980*/  IMAD.MOV.U32 R12, RZ, RZ, R6 ;  /* 0x000000ffff0c7224 */ /* 0x000fc800078e0006 */
[----:B------:R-:W-:Y:S02]  /*3990*/  IMAD R6, R12, 0x56, RZ ;  /* 0x000000560c067824 */ /* 0x000fe400078e02ff */
[----:B------:R-:W-:-:S03]  /*39a0*/  IMAD.HI R12, R18, 0x4bda12f7, RZ ;  /* 0x4bda12f7120c7827 */ /* 0x000fc600078e02ff */
[----:B------:R-:W-:Y:S02]  /*39b0*/  LOP3.LUT R6, R6, 0xffff, RZ, 0xc0, !PT ;  /* 0x0000ffff06067812 */ /* 0x000fe400078ec0ff */
[----:B-1----:R-:W-:-:S04]  /*39c0*/  SHF.R.U32.HI R9, RZ, 0x1f, R12 ;  /* 0x0000001fff097819 */ /* 0x002fc8000001160c */
[----:B------:R-:W-:Y:S02]  /*39d0*/  LEA.HI.SX32 R10, R12, R9, 0x1d ;  /* 0x000000090c0a7211 */ /* 0x000fe400078feaff */
[----:B------:R-:W-:-:S04]  /*39e0*/  SHF.R.U32.HI R9, RZ, 0xf, R6 ;  /* 0x0000000fff097819 */ /* 0x000fc80000011606 */
[----:B------:R-:W-:-:S04]  /*39f0*/  LEA.HI R9, R6, R9, RZ, 0x18 ;  /* 0x0000000906097211 */ /* 0x000fc800078fc0ff */
[----:B------:R-:W-:Y:S01]  /*3a00*/  PRMT R9, R9, 0x9910, RZ ;  /* 0x0000991009097816 */ /* 0x000fe200000000ff */
[----:B------:R0:W-:Y:S04]  /*3a10*/  @P1 STL [R4], R13 ;  /* 0x0000000d04001387 */ /* 0x0001e80000100800 */
[----:B0-----:R-:W-:-:S04]  /*3a20*/  IMAD.MOV.U32 R4, RZ, RZ, R9 ;  /* 0x000000ffff047224 */ /* 0x001fc800078e0009 */
[----:B------:R-:W-:Y:S02]  /*3a30*/  IMAD R4, R4, 0x3, R7 ;  /* 0x0000000304047824 */ /* 0x000fe400078e0207 */
[----:B------:R-:W-:-:S04]  /*3a40*/  VIADD R7, R11, 0x48 ;  /* 0x000000480b077836 */ /* 0x000fc80000000000 */
[----:B------:R-:W-:-:S06]  /*3a50*/  IMAD.WIDE.U32 R6, R7, 0x4, R2 ;  /* 0x0000000407067825 */ /* 0x000fcc00078e0002 */
[----:B------:R-:W2:Y:S01]  /*3a60*/  LDG.E R6, desc[UR36][R6.64] ;  /* 0x0000002406067981 */ /* 0x000ea2000c1e1900 */
[----:B------:R-:W-:-:S05]  /*3a70*/  @P0 IADD3 R9, PT, PT, R8, -0x1, RZ ;  /* 0xffffffff08090810 */ /* 0x000fca0007ffe0ff */
[----:B------:R-:W-:-:S05]  /*3a80*/  @P0 IMAD R8, R9, 0x4, R14 ;  /* 0x0000000409080824 */ /* 0x000fca00078e020e */
[----:B------:R-:W3:Y:S01]  /*3a90*/  @P0 LDL R9, [R8] ;  /* 0x0000000008090983 */ /* 0x000ee20000100800 */
[----:B------:R-:W-:Y:S01]  /*3aa0*/  LOP3.LUT R4, R4, 0xffff, RZ, 0xc0, !PT ;  /* 0x0000ffff04047812 */ /* 0x000fe200078ec0ff */
[----:B------:R-:W-:-:S03]  /*3ab0*/  IMAD R11, R10, 0x1b, R11 ;  /* 0x0000001b0a0b7824 */ /* 0x000fc600078e020b */
[----:B------:R-:W-:-:S05]  /*3ac0*/  PRMT R4, R4, 0x8880, RZ ;  /* 0x0000888004047816 */ /* 0x000fca00000000ff */
[----:B------:R-:W-:-:S04]  /*3ad0*/  IMAD.IADD R11, R4, 0x1, R11 ;  /* 0x00000001040b7824 */ /* 0x000fc800078e020b */
[----:B------:R-:W-:-:S05]  /*3ae0*/  IMAD.WIDE R2, R11, 0x4, R2 ;  /* 0x000000040b027825 */ /* 0x000fca00078e0202 */
[----:B------:R-:W5:Y:S01]  /*3af0*/  LDG.E R4, desc[UR36][R2.64] ;  /* 0x0000002402047981 */ /* 0x000f62000c1e1900 */
[----:B--2---:R-:W-:-:S13]  /*3b00*/  ISETP.GE.AND P1, PT, R6, 0x1, PT ;  /* 0x000000010600780c */ /* 0x004fda0003f26270 */
[----:B------:R-:W-:Y:S01]  /*3b10*/  @P1 IADD3 R7, PT, PT, R6, -0x1, RZ ;  /* 0xffffffff06071810 */ /* 0x000fe20007ffe0ff */
[----:B---3--:R-:W-:-:S04]  /*3b20*/  @P0 VIADD R11, R9, 0x1 ;  /* 0x00000001090b0836 */ /* 0x008fc80000000000 */
[----:B------:R-:W-:Y:S01]  /*3b30*/  @P1 IMAD R6, R7, 0x4, R14 ;  /* 0x0000000407061824 */ /* 0x000fe200078e020e */
[----:B------:R0:W-:Y:S04]  /*3b40*/  @P0 STL [R8], R11 ;  /* 0x0000000b08000387 */ /* 0x0001e80000100800 */
[----:B------:R-:W2:Y:S04]  /*3b50*/  @P1 LDL R9, [R6] ;  /* 0x0000000006091983 */ /* 0x000ea80000100800 */
[----:B------:R-:W3:Y:S01]  /*3b60*/  LDG.E R7, desc[UR36][R2.64+0x4] ;  /* 0x0000042402077981 */ /* 0x000ee2000c1e1900 */
[----:B-----5:R-:W-:-:S13]  /*3b70*/  ISETP.GE.AND P0, PT, R4, 0x1, PT ;  /* 0x000000010400780c */ /* 0x020fda0003f06270 */
[----:B------:R-:W-:-:S05]  /*3b80*/  @P0 IADD3 R4, PT, PT, R4, -0x1, RZ ;  /* 0xffffffff04040810 */ /* 0x000fca0007ffe0ff */
[----:B------:R-:W-:Y:S02]  /*3b90*/  @P0 IMAD R4, R4, 0x4, R15 ;  /* 0x0000000404040824 */ /* 0x000fe400078e020f */
[----:B--2---:R-:W-:Y:S02]  /*3ba0*/  @P1 VIADD R13, R9, 0x1 ;  /* 0x00000001090d1836 */ /* 0x004fe40000000000 */
[----:B------:R-:W2:Y:S04]  /*3bb0*/  LDG.E R9, desc[UR36][R2.64+0x8] ;  /* 0x0000082402097981 */ /* 0x000ea8000c1e1900 */
[----:B------:R1:W-:Y:S04]  /*3bc0*/  @P1 STL [R6], R13 ;  /* 0x0000000d06001387 */ /* 0x0003e80000100800 */
[----:B------:R-:W5:Y:S01]  /*3bd0*/  @P0 LDL R10, [R4] ;  /* 0x00000000040a0983 */ /* 0x000f620000100800 */
[----:B---3--:R-:W-:-:S13]  /*3be0*/  ISETP.GE.AND P1, PT, R7, 0x1, PT ;  /* 0x000000010700780c */ /* 0x008fda0003f26270 */
[----:B0-----:R-:W-:-:S05]  /*3bf0*/  @P1 IADD3 R8, PT, PT, R7, -0x1, RZ ;  /* 0xffffffff07081810 */ /* 0x001fca0007ffe0ff */
[----:B------:R-:W-:Y:S02]  /*3c00*/  @P1 IMAD R7, R8, 0x4, R15 ;  /* 0x0000000408071824 */ /* 0x000fe400078e020f */
[----:B------:R-:W3:Y:S01]  /*3c10*/  LDG.E R8, desc[UR36][R2.64+0x24] ;  /* 0x0000242402087981 */ /* 0x000ee2000c1e1900 */
[----:B-----5:R-:W-:-:S05]  /*3c20*/  @P0 VIADD R11, R10, 0x1 ;  /* 0x000000010a0b0836 */ /* 0x020fca0000000000 */
[----:B------:R0:W-:Y:S04]  /*3c30*/  @P0 STL [R4], R11 ;  /* 0x0000000b04000387 */ /* 0x0001e80000100800 */
[----:B------:R-:W5:Y:S01]  /*3c40*/  @P1 LDL R10, [R7] ;  /* 0x00000000070a1983 */ /* 0x000f620000100800 */
[----:B--2---:R-:W-:-:S13]  /*3c50*/  ISETP.GE.AND P0, PT, R9, 0x1, PT ;  /* 0x000000010900780c */ /* 0x004fda0003f06270 */
[----:B-1----:R-:W-:Y:S02]  /*3c60*/  @P0 IADD3 R6, PT, PT, R9, -0x1, RZ ;  /* 0xffffffff09060810 */ /* 0x002fe40007ffe0ff */
[----:B------:R-:W2:Y:S03]  /*3c70*/  LDG.E R9, desc[UR36][R2.64+0x28] ;  /* 0x0000282402097981 */ /* 0x000ea6000c1e1900 */
[----:B------:R-:W-:Y:S02]  /*3c80*/  @P0 IMAD R6, R6, 0x4, R15 ;  /* 0x0000000406060824 */ /* 0x000fe400078e020f */
[----:B-----5:R-:W-:-:S05]  /*3c90*/  @P1 VIADD R10, R10, 0x1 ;  /* 0x000000010a0a1836 */ /* 0x020fca0000000000 */
[----:B------:R1:W-:Y:S04]  /*3ca0*/  @P1 STL [R7], R10 ;  /* 0x0000000a07001387 */ /* 0x0003e80000100800 */
[----:B------:R-:W5:Y:S01]  /*3cb0*/  @P0 LDL R12, [R6] ;  /* 0x00000000060c0983 */ /* 0x000f620000100800 */
[----:B---3--:R-:W-:-:S13]  /*3cc0*/  ISETP.GE.AND P1, PT, R8, 0x1, PT ;  /* 0x000000010800780c */ /* 0x008fda0003f26270 */
[----:B0-----:R-:W-:Y:S02]  /*3cd0*/  @P1 IADD3 R4, PT, PT, R8, -0x1, RZ ;  /* 0xffffffff08041810 */ /* 0x001fe40007ffe0ff */
[----:B------:R-:W3:Y:S03]  /*3ce0*/  LDG.E R8, desc[UR36][R2.64+0x2c] ;  /* 0x00002c2402087981 */ /* 0x000ee6000c1e1900 */
[----:B------:R-:W-:Y:S02]  /*3cf0*/  @P1 IMAD R4, R4, 0x4, R15 ;  /* 0x0000000404041824 */ /* 0x000fe400078e020f */
[----:B-----5:R-:W-:-:S05]  /*3d00*/  @P0 VIADD R11, R12, 0x1 ;  /* 0x000000010c0b0836 */ /* 0x020fca0000000000 */
[----:B------:R-:W-:Y:S04]  /*3d10*/  @P0 STL [R6], R11 ;  /* 0x0000000b06000387 */ /* 0x000fe80000100800 */
        /* <DEDUP_REMOVED lines=8> */
[----:B---3--:R-:W-:-:S03]  /*3da0*/  ISETP.GE.AND P1, PT, R8, 0x1, PT ;  /* 0x000000010800780c */ /* 0x008fc60003f26270 */
[----:B0-----:R-:W3:Y:S10]  /*3db0*/  LDG.E R13, desc[UR36][R2.64+0x50] ;  /* 0x00005024020d7981 */ /* 0x001ef4000c1e1900 */
[----:B------:R-:W-:-:S02]  /*3dc0*/  @P1 IADD3 R6, PT, PT, R8, -0x1, RZ ;  /* 0xffffffff08061810 */ /* 0x000fc40007ffe0ff */
[----:B------:R-:W4:Y:S03]  /*3dd0*/  LDG.E R8, desc[UR36][R2.64+0x4c] ;  /* 0x00004c2402087981 */ /* 0x000f26000c1e1900 */
[----:B------:R-:W-:Y:S02]  /*3de0*/  @P1 IMAD R6, R6, 0x4, R15 ;  /* 0x0000000406061824 */ /* 0x000fe400078e020f */
[----:B-----5:R-:W-:-:S05]  /*3df0*/  @P0 VIADD R10, R10, 0x1 ;  /* 0x000000010a0a0836 */ /* 0x020fca0000000000 */
[----:B------:R0:W-:Y:S04]  /*3e00*/  @P0 STL [R7], R10 ;  /* 0x0000000a07000387 */ /* 0x0001e80000100800 */
[----:B------:R-:W5:Y:S01]  /*3e10*/  @P1 LDL R11, [R6] ;  /* 0x00000000060b1983 */ /* 0x000f620000100800 */
[----:B--2---:R-:W-:-:S13]  /*3e20*/  ISETP.GE.AND P0, PT, R9, 0x1, PT ;  /* 0x000000010900780c */ /* 0x004fda0003f06270 */
[----:B------:R-:W-:-:S05]  /*3e30*/  @P0 IADD3 R4, PT, PT, R9, -0x1, RZ ;  /* 0xffffffff09040810 */ /* 0x000fca0007ffe0ff */
[----:B------:R-:W-:Y:S02]  /*3e40*/  @P0 IMAD R4, R4, 0x4, R15 ;  /* 0x0000000404040824 */ /* 0x000fe400078e020f */
[----:B-----5:R-:W-:-:S05]  /*3e50*/  @P1 VIADD R11, R11, 0x1 ;  /* 0x000000010b0b1836 */ /* 0x020fca0000000000 */
[----:B------:R1:W-:Y:S04]  /*3e60*/  @P1 STL [R6], R11 ;  /* 0x0000000b06001387 */ /* 0x0003e80000100800 */
[----:B------:R-:W2:Y:S01]  /*3e70*/  @P0 LDL R9, [R4] ;  /* 0x0000000004090983 */ /* 0x000ea20000100800 */
[----:B----4-:R-:W-:-:S13]  /*3e80*/  ISETP.GE.AND P1, PT, R8, 0x1, PT ;  /* 0x000000010800780c */ /* 0x010fda0003f26270 */
[----:B------:R-:W-:-:S05]  /*3e90*/  @P1 IADD3 R8, PT, PT, R8, -0x1, RZ ;  /* 0xffffffff08081810 */ /* 0x000fca0007ffe0ff */
[----:B------:R-:W-:Y:S02]  /*3ea0*/  @P1 IMAD R12, R8, 0x4, R15 ;  /* 0x00000004080c1824 */ /* 0x000fe400078e020f */
[----:B--2---:R-:W-:-:S05]  /*3eb0*/  @P0 VIADD R9, R9, 0x1 ;  /* 0x0000000109090836 */ /* 0x004fca0000000000 */
[----:B------:R-:W-:Y:S04]  /*3ec0*/  @P0 STL [R4], R9 ;  /* 0x0000000904000387 */ /* 0x000fe80000100800 */
[----:B0-----:R-:W2:Y:S01]  /*3ed0*/  @P1 LDL R7, [R12] ;  /* 0x000000000c071983 */ /* 0x001ea20000100800 */
[----:B---3--:R-:W-:-:S13]  /*3ee0*/  ISETP.GE.AND P0, PT, R13, 0x1, PT ;  /* 0x000000010d00780c */ /* 0x008fda0003f06270 */
[----:B------:R-:W-:-:S05]  /*3ef0*/  @P0 IADD3 R8, PT, PT, R13, -0x1, RZ ;  /* 0xffffffff0d080810 */ /* 0x000fca0007ffe0ff */
[----:B------:R-:W-:Y:S02]  /*3f00*/  @P0 IMAD R8, R8, 0x4, R15 ;  /* 0x0000000408080824 */ /* 0x000fe400078e020f */
[----:B--2---:R-:W-:-:S05]  /*3f10*/  @P1 VIADD R13, R7, 0x1 ;  /* 0x00000001070d1836 */ /* 0x004fca0000000000 */
[----:B------:R-:W-:Y:S04]  /*3f20*/  @P1 STL [R12], R13 ;  /* 0x0000000d0c001387 */ /* 0x000fe80000100800 */
[----:B------:R-:W2:Y:S02]  /*3f30*/  @P0 LDL R2, [R8] ;  /* 0x0000000008020983 */ /* 0x000ea40000100800 */
[----:B--2---:R-:W-:-:S05]  /*3f40*/  @P0 IADD3 R3, PT, PT, R2, 0x1, RZ ;  /* 0x0000000102030810 */ /* 0x004fca0007ffe0ff */
[----:B------:R0:W-:Y:S04]  /*3f50*/  @P0 STL [R8], R3 ;  /* 0x0000000308000387 */ /* 0x0001e80000100800 */
[----:B-1----:R-:W2:Y:S04]  /*3f60*/  LDL.64 R10, [R1+0x48] ;  /* 0x00004800010a7983 */ /* 0x002ea80000100a00 */
[----:B------:R-:W2:Y:S04]  /*3f70*/  LDL.64 R6, [R1] ;  /* 0x0000000001067983 */ /* 0x000ea80000100a00 */
[----:B0-----:R-:W2:Y:S04]  /*3f80*/  LDL.64 R2, [R1+0x20] ;  /* 0x0000200001027983 */ /* 0x001ea80000100a00 */
[----:B------:R-:W3:Y:S04]  /*3f90*/  LDL.64 R8, [R1+0x28] ;  /* 0x0000280001087983 */ /* 0x000ee80000100a00 */
[----:B------:R-:W4:Y:S01]  /*3fa0*/  LDL.64 R12, [R1+0x8] ;  /* 0x00000800010c7983 */ /* 0x000f220000100a00 */
[----:B--2---:R-:W-:-:S02]  /*3fb0*/  LOP3.LUT P1, RZ, R6, R10, R3, 0xfe, !PT ;  /* 0x0000000a06ff7212 */ /* 0x004fc4000782fe03 */
[----:B---3--:R-:W-:Y:S02]  /*3fc0*/  LOP3.LUT P6, RZ, R7, R11, R8, 0xfe, !PT ;  /* 0x0000000b07ff7212 */ /* 0x008fe400078cfe08 */
[----:B------:R-:W4:Y:S04]  /*3fd0*/  LDL.64 R10, [R1+0x50] ;  /* 0x00005000010a7983 */ /* 0x000f280000100a00 */
[----:B------:R-:W2:Y:S01]  /*3fe0*/  LDL.64 R6, [R1+0x30] ;  /* 0x0000300001067983 */ /* 0x000ea20000100a00 */
[----:B------:R-:W-:Y:S01]  /*3ff0*/  IMAD.MOV.U32 R4, RZ, RZ, 0x1 ;  /* 0x00000001ff047424 */ /* 0x000fe200078e00ff */
[----:B----4-:R-:W-:Y:S02]  /*4000*/  LOP3.LUT P5, RZ, R12, R10, R9, 0xfe, !PT ;  /* 0x0000000a0cff7212 */ /* 0x010fe400078afe09 */
[----:B------:R-:W3:Y:S01]  /*4010*/  LDL.64 R8, [R1+0x38] ;  /* 0x0000380001087983 */ /* 0x000ee20000100a00 */
[----:B--2---:R-:W-:-:S03]  /*4020*/  LOP3.LUT P0, RZ, R13, R11, R6, 0xfe, !PT ;  /* 0x0000000b0dff7212 */ /* 0x004fc6000780fe06 */
[----:B------:R-:W2:Y:S04]  /*4030*/  LDL.64 R10, [R1+0x58] ;  /* 0x00005800010a7983 */ /* 0x000ea80000100a00 */
[----:B------:R-:W2:Y:S01]  /*4040*/  LDL.64 R12, [R1+0x10] ;  /* 0x00001000010c7983 */ /* 0x000ea20000100a00 */
[----:B------:R-:W-:Y:S02]  /*4050*/  SEL R3, RZ, 0x1, P1 ;  /* 0x00000001ff037807 */ /* 0x000fe40000800000 */
[----:B------:R-:W-:Y:S02]  /*4060*/  @!P6 SEL R3, R4, 0x2, P1 ;  /* 0x000000020403e807 */ /* 0x000fe40000800000 */
[----:B------:R-:W-:-:S05]  /*4070*/  SEL R4, RZ, 0x1, P5 ;  /* 0x00000001ff047807 */ /* 0x000fca0002800000 */
[----:B------:R-:W-:-:S05]  /*4080*/  IMAD.IADD R4, R3, 0x1, R4 ;  /* 0x0000000103047824 */ /* 0x000fca00078e0204 */
[----:B------:R-:W-:Y:S01]  /*4090*/  IADD3 R3, PT, PT, R4, 0x1, RZ ;  /* 0x0000000104037810 */ /* 0x000fe20007ffe0ff */
[----:B------:R-:W-:-:S04]  /*40a0*/  @P0 IMAD.MOV R3, RZ, RZ, R4 ;  /* 0x000000ffff030224 */ /* 0x000fc800078e0204 */
[----:B------:R-:W-:Y:S01]  /*40b0*/  VIADD R4, R3, 0x1 ;  /* 0x0000000103047836 */ /* 0x000fe20000000000 */
[----:B--2---:R-:W-:Y:S02]  /*40c0*/  LOP3.LUT P4, RZ, R12, R10, R7, 0xfe, !PT ;  /* 0x0000000a0cff7212 */ /* 0x004fe4000788fe07 */
[----:B---3--:R-:W-:Y:S01]  /*40d0*/  LOP3.LUT P3, RZ, R13, R11, R8, 0xfe, !PT ;  /* 0x0000000b0dff7212 */ /* 0x008fe2000786fe08 */
[----:B------:R-:W2:Y:S04]  /*40e0*/  LDL.64 R6, [R1+0x60] ;  /* 0x0000600001067983 */ /* 0x000ea80000100a00 */
[----:B------:R-:W2:Y:S04]  /*40f0*/  LDL.64 R10, [R1+0x18] ;  /* 0x00001800010a7983 */ /* 0x000ea80000100a00 */
[----:B------:R-:W3:Y:S02]  /*4100*/  LDL.64 R12, [R1+0x40] ;  /* 0x00004000010c7983 */ /* 0x000ee40000100a00 */
[----:B------:R-:W-:-:S05]  /*4110*/  @P4 IADD3 R4, PT, PT, R3, RZ, RZ ;  /* 0x000000ff03044210 */ /* 0x000fca0007ffe0ff */
[----:B------:R-:W-:Y:S02]  /*4120*/  VIADD R3, R4, 0x1 ;  /* 0x0000000104037836 */ /* 0x000fe40000000000 */
[----:B------:R-:W-:Y:S02]  /*4130*/  @P3 IMAD.MOV R3, RZ, RZ, R4 ;  /* 0x000000ffff033224 */ /* 0x000fe400078e0204 */
[----:B------:R-:W4:Y:S01]  /*4140*/  LDL R4, [R1+0x68] ;  /* 0x0000680001047983 */ /* 0x000f220000100800 */
[----:B------:R-:W-:Y:S02]  /*4150*/  SEL R5, R5, 0x1, P1 ;  /* 0x0000000105057807 */ /* 0x000fe40000800000 */
[----:B------:R-:W-:Y:S02]  /*4160*/  SEL R0, R0, 0x1, P6 ;  /* 0x0000000100007807 */ /* 0x000fe40003000000 */
[----:B------:R-:W-:Y:S01]  /*4170*/  SEL R19, R19, 0x1, P5 ;  /* 0x0000000113137807 */ /* 0x000fe20002800000 */
[----:B------:R-:W-:Y:S01]  /*4180*/  BSSY.RECONVERGENT B1, `(.L_x_8) ;  /* 0x000001f000017945 */ /* 0x000fe20003800200 */
[----:B------:R-:W-:-:S02]  /*4190*/  SEL R21, R21, 0x1, P0 ;  /* 0x0000000115157807 */ /* 0x000fc40000000000 */
[----:B------:R-:W-:Y:S02]  /*41a0*/  SEL R22, R22, 0x1, P4 ;  /* 0x0000000116167807 */ /* 0x000fe40002000000 */
[----:B------:R-:W-:Y:S02]  /*41b0*/  SEL R23, R23, 0x1, P3 ;  /* 0x0000000117177807 */ /* 0x000fe40001800000 */
[----:B--2---:R-:W-:Y:S02]  /*41c0*/  LOP3.LUT P2, RZ, R10, R6, R9, 0xfe, !PT ;  /* 0x000000060aff7212 */ /* 0x004fe4000784fe09 */
[----:B---3--:R-:W-:Y:S02]  /*41d0*/  LOP3.LUT P1, RZ, R11, R7, R12, 0xfe, !PT ;  /* 0x000000070bff7212 */ /* 0x008fe4000782fe0c */
[----:B------:R-:W-:-:S09]  /*41e0*/  IADD3 R6, PT, PT, R3, 0x1, RZ ;  /* 0x0000000103067810 */ /* 0x000fd20007ffe0ff */
[----:B------:R-:W-:Y:S01]  /*41f0*/  @P2 IMAD.MOV R6, RZ, RZ, R3 ;  /* 0x000000ffff062224 */ /* 0x000fe200078e0203 */
[----:B----4-:R-:W-:-:S03]  /*4200*/  LOP3.LUT P6, RZ, R2, R4, R13, 0xfe, !PT ;  /* 0x0000000402ff7212 */ /* 0x010fc600078cfe0d */
[C---:B------:R-:W-:Y:S01]  /*4210*/  VIADD R3, R6.reuse, 0x1 ;  /* 0x0000000106037836 */ /* 0x040fe20000000000 */
[----:B------:R-:W-:Y:S02]  /*4220*/  @P1 IADD3 R3, PT, PT, R6, RZ, RZ ;  /* 0x000000ff06031210 */ /* 0x000fe40007ffe0ff */
[----:B------:R-:W-:-:S04]  /*4230*/  SEL R2, RZ, 0x1, P6 ;  /* 0x00000001ff027807 */ /* 0x000fc80003000000 */
[----:B------:R-:W-:Y:S02]  /*4240*/  LOP3.LUT P5, RZ, R3, R2, RZ, 0xfc, !PT ;  /* 0x0000000203ff7212 */ /* 0x000fe400078afcff */
[----:B------:R-:W-:Y:S02]  /*4250*/  SEL R24, R24, 0x1, P2 ;  /* 0x0000000118187807 */ /* 0x000fe40001000000 */
[----:B------:R-:W-:Y:S02]  /*4260*/  SEL R25, R25, 0x1, P1 ;  /* 0x0000000119197807 */ /* 0x000fe40000800000 */
[----:B------:R-:W-:-:S07]  /*4270*/  SEL R26, R26, 0x1, P6 ;  /* 0x000000011a1a7807 */ /* 0x000fce0003000000 */
[----:B------:R-:W-:Y:S05]  /*4280*/  @!P5 BRA `(.L_x_9) ;  /* 0x000000000038d947 */ /* 0x000fea0003800000 */
[----:B------:R-:W-:Y:S02]  /*4290*/  IMAD.MOV.U32 R2, RZ, RZ, R28 ;  /* 0x000000ffff027224 */ /* 0x000fe400078e001c */
[----:B------:R-:W-:Y:S02]  /*42a0*/  IMAD.MOV.U32 R3, RZ, RZ, R29 ;  /* 0x000000ffff037224 */ /* 0x000fe400078e001d */
[C---:B------:R-:W-:Y:S01]  /*42b0*/  IMAD.WIDE R2, R20.reuse, 0x28, R2 ;  /* 0x0000002814027825 */ /* 0x040fe200078e0202 */
[----:B------:R-:W-:-:S04]  /*42c0*/  IADD3 R20, PT, PT, R20, 0x1, RZ ;  /* 0x0000000114147810 */ /* 0x000fc80007ffe0ff */
[----:B------:R0:W-:Y:S04]  /*42d0*/  ST.E desc[UR36][R2.64], R18 ;  /* 0x0000001202007985 */ /* 0x0001e8000c101924 */
        /* <DEDUP_REMOVED lines=8> */
[----:B------:R0:W-:Y:S02]  /*4360*/  ST.E desc[UR36][R2.64+0x24], R26 ;  /* 0x0000241a02007985 */ /* 0x0001e4000c101924 */
.L_x_9:
[----:B------:R-:W-:Y:S05]  /*4370*/  BSYNC.RECONVERGENT B1 ;  /* 0x0000000000017941 */ /* 0x000fea0003800200 */
.L_x_8:
[----:B------:R1:W-:Y:S01]  /*4380*/  STL [R1], RZ ;  /* 0x000000ff01007387 */ /* 0x0003e20000100800 */
[----:B------:R-:W-:Y:S01]  /*4390*/  VIADD R27, R27, 0x1 ;  /* 0x000000011b1b7836 */ /* 0x000fe20000000000 */
[----:B------:R-:W-:Y:S02]  /*43a0*/  IADD3 R16, P1, PT, R16, 0x4, RZ ;  /* 0x0000000410107810 */ /* 0x000fe40007f3e0ff */
[----:B------:R1:W-:Y:S02]  /*43b0*/  STL [R1+0x24], RZ ;  /* 0x000024ff01007387 */ /* 0x0003e40000100800 */
[----:B------:R-:W-:Y:S01]  /*43c0*/  ISETP.NE.AND P0, PT, R27, RZ, PT ;  /* 0x000000ff1b00720c */ /* 0x000fe20003f05270 */
[----:B------:R-:W-:Y:S01]  /*43d0*/  IMAD.X R17, RZ, RZ, R17, P1 ;  /* 0x000000ffff117224 */ /* 0x000fe200008e0611 */
[----:B------:R1:W-:Y:S04]  /*43e0*/  STL [R1+0x48], RZ ;  /* 0x000048ff01007387 */ /* 0x0003e80000100800 */
        /* <DEDUP_REMOVED lines=23> */
[----:B------:R1:W-:Y:S01]  /*4560*/  STL [R1+0x68], RZ ;  /* 0x000068ff01007387 */ /* 0x0003e20000100800 */
[----:B------:R-:W-:Y:S05]  /*4570*/  @P0 BRA `(.L_x_10) ;  /* 0xffffffe800d00947 */ /* 0x000fea000383ffff */
[----:B------:R-:W-:Y:S05]  /*4580*/  BSYNC.RECONVERGENT B0 ;  /* 0x0000000000007941 */ /* 0x000fea0003800200 */
.L_x_7:
[----:B0-----:R-:W-:Y:S01]  /*4590*/  MOV R0, 0x8 ;  /* 0x0000000800007802 */ /* 0x001fe20000000f00 */
[----:B-123--:R-:W-:Y:S01]  /*45a0*/  IMAD.MOV.U32 R5, RZ, RZ, R29 ;  /* 0x000000ffff057224 */ /* 0x00efe200078e001d */
[----:B------:R-:W-:Y:S02]  /*45b0*/  MOV R4, R28 ;  /* 0x0000001c00047202 */ /* 0x000fe40000000f00 */
[----:B------:R0:W1:Y:S05]  /*45c0*/  LDC.64 R2, c[0x4][R0] ;  /* 0x0100000000027b82 */ /* 0x00006a0000000a00 */
[----:B------:R-:W-:-:S07]  /*45d0*/  LEPC R20, `(.L_x_11) ;  /* 0x000000001014794e */ /* 0x000fce0000000000 */
[----:B01--4-:R-:W-:Y:S05]  /*45e0*/  CALL.ABS.NOINC R2 ;  /* 0x0000000002007343 */ /* 0x013fea0003c00000 */
.L_x_11:
[----:B------:R-:W-:Y:S05]  /*45f0*/  EXIT ;  /* 0x000000000000794d */ /* 0x000fea0003800000 */
.L_x_12:
        /* <DEDUP_REMOVED lines=16> */
.L_x_14:


//--------------------- .nv.shared.reserved.0     --------------------------
	.section	.nv.shared.reserved.0,"aw",@nobits
	.weak		__nv_reservedSMEM_offset_0_alias
	.size		__nv_reservedSMEM_offset_0_alias, 0, 64
	.other		__nv_reservedSMEM_offset_0_alias,@"STO_CUDA_RESERVED_SHARED STV_DEFAULT"
__nv_reservedSMEM_offset_0_alias:
	.zero		0
	.zero		64


//--------------------- .nv.constant0._Z9fillEmptyPKiS0_P8appeared --------------------------
	.section	.nv.constant0._Z9fillEmptyPKiS0_P8appeared,"a",@progbits
	.sectionflags	@""
	.align	4
.nv.constant0._Z9fillEmptyPKiS0_P8appeared:
	.zero		920


//--------------------- .nv.constant0._Z9runSolverPKi --------------------------
	.section	.nv.constant0._Z9runSolverPKi,"a",@progbits
	.sectionflags	@""
	.align	4
.nv.constant0._Z9runSolverPKi:
	.zero		904


//--------------------- SYMBOLS --------------------------

	.type		.nv.reservedSmem.offset0,@object
	.size		.nv.reservedSmem.offset0,0x4
	.type		malloc,@function
	.type		free,@function
